// auto-generated by cutlass_sweep.gemm — config: {"arch": "sm_90", "cluster_m": 2, "cluster_n": 1, "dtype": "fp16", "dtype_b": "fp16", "layout": "nt", "stages": 0, "tile_k": 256, "tile_m": 128, "tile_n": 64}
#include "cutlass/cutlass.h"
#include "cutlass/gemm/collective/collective_builder.hpp"
#include "cutlass/gemm/device/gemm_universal_adapter.h"
#include "cutlass/gemm/kernel/gemm_universal.hpp"
#include "cutlass/epilogue/collective/collective_builder.hpp"

using ElemA = cutlass::half_t;
using ElemB = cutlass::half_t;
using ElemCD = cutlass::half_t;
using Acc  = float;
using TileShape    = cute::Shape<cute::_128, cute::_64, cute::_256>;
using ClusterShape = cute::Shape<cute::_2, cute::_1, cute::_1>;

using CollectiveEpilogue = typename cutlass::epilogue::collective::CollectiveBuilder<
    cutlass::arch::Sm90, cutlass::arch::OpClassTensorOp,
    TileShape, ClusterShape,
    cutlass::epilogue::collective::EpilogueTileAuto,
    Acc, Acc,
    ElemCD, cutlass::layout::RowMajor, 128 / cutlass::sizeof_bits<ElemCD>::value,
    ElemCD, cutlass::layout::RowMajor, 128 / cutlass::sizeof_bits<ElemCD>::value,
    cutlass::epilogue::collective::EpilogueScheduleAuto
  >::CollectiveOp;

using CollectiveMainloop = typename cutlass::gemm::collective::CollectiveBuilder<
    cutlass::arch::Sm90, cutlass::arch::OpClassTensorOp,
    ElemA, cutlass::layout::RowMajor, 128 / cutlass::sizeof_bits<ElemA>::value,
    ElemB, cutlass::layout::ColumnMajor, 128 / cutlass::sizeof_bits<ElemB>::value,
    Acc,
    TileShape, ClusterShape,
    cutlass::gemm::collective::StageCountAutoCarveout<static_cast<int>(sizeof(typename CollectiveEpilogue::SharedStorage))>,
    cutlass::gemm::collective::KernelScheduleAuto
  >::CollectiveOp;

using GemmKernel = cutlass::gemm::kernel::GemmUniversal<
    cute::Shape<int,int,int,int>,
    CollectiveMainloop,
    CollectiveEpilogue
>;
using Gemm = cutlass::gemm::device::GemmUniversalAdapter<GemmKernel>;

// Force the device kernel symbol into the cubin without needing a host main.
auto* _anchor = &cutlass::device_kernel<GemmKernel>;


// ===== COMPILED SASS (sm_90a) =====

	.target	sm_90a

	.elftype	@"ET_EXEC"


//--------------------- .note.nv.tkinfo           --------------------------
	.section	.note.nv.tkinfo,"",@"SHT_NOTE"
	.sectionflags	@"SHF_NOTE_NV_TKINFO"
	.tkinfo
        /*0018*/ 	.word	0x00000002
        /*0030*/ 	.string	""
        /*0030*/ 	.string	"ptxas"
        /*0030*/ 	.string	"Cuda compilation tools, release 13.0, V13.0.88"
        /*0030*/ 	.string	"Build cuda_13.0.r13.0/compiler.36424714_0"
        /*0030*/ 	.string	"-arch sm_90a -m 64 "



//--------------------- .note.nv.cuinfo           --------------------------
	.section	.note.nv.cuinfo,"",@"SHT_NOTE"
	.sectionflags	@"SHF_NOTE_NV_CUINFO"
        /*0018*/ 	.short	0x0002
        /*001a*/ 	.short	0x005a
        /*001c*/ 	.short	0x0082
	.zero		2


//--------------------- .nv.info                  --------------------------
	.section	.nv.info,"",@"SHT_CUDA_INFO"
	.align	4


	//----- nvinfo : EIATTR_REGCOUNT
	.align		4
        /*0000*/ 	.byte	0x04, 0x2f
        /*0002*/ 	.short	(.L_15 - .L_14)
	.align		4
.L_14:
        /*0004*/ 	.word	index@(_ZN7cutlass13device_kernelINS_4gemm6kernel13GemmUniversalIN4cute5tupleIJiiiiEEENS1_10collective13CollectiveMmaINS1_34MainloopSm90TmaGmmaWarpSpecializedILi2ENS5_IJNS4_1CILi2EEENSA_ILi1EEESC_EEENS1_35KernelTmaWarpSpecializedCooperativeEEENS5_IJNSA_ILi128EEENSA_ILi64EEENSA_ILi256EEEEEENS_6half_tENS5_IJlSC_lEEESK_SL_NS4_8TiledMMAINS4_8MMA_AtomIJNS4_4SM904GMMA25MMA_64x64x16_F32F16F16_SSILNSP_5MajorE0ELSR_0ELNSP_7ScaleInE1ELSS_1EEEEEENS4_6LayoutISD_NS5_IJSC_NSA_ILi0EEESW_EEEEENS5_IJNS4_10UnderscoreESZ_SZ_EEEEENS4_13SM90_TMA_LOADENS4_14ComposedLayoutINS4_7SwizzleILi3ELi4ELi3EEENS4_18smem_ptr_flag_bitsILi16EEENSV_INS5_IJNSA_ILi8EEESH_EEENS5_IJSH_SC_EEEEEEEvNS4_8identityENS4_23SM90_TMA_LOAD_MULTICASTES1C_vS1D_EENS_8epilogue10collective6detail29Sm90TmaWarpSpecializedAdapterINS1H_15DefaultEpilogueISK_SL_SL_NS1G_6thread17LinearCombinationISK_Li1EffLNS1L_9ScaleType4KindE0ELNS_15FloatRoundStyleE2ESK_EENS1_15EpilogueDefaultEEEEEvvEEEEvNT_6ParamsE)
        /*0008*/ 	.word	0x000000a8


	//----- nvinfo : EIATTR_FRAME_SIZE
	.align		4
.L_15:
        /*000c*/ 	.byte	0x04, 0x11
        /*000e*/ 	.short	(.L_17 - .L_16)
	.align		4
.L_16:
        /*0010*/ 	.word	index@(_ZN7cutlass13device_kernelINS_4gemm6kernel13GemmUniversalIN4cute5tupleIJiiiiEEENS1_10collective13CollectiveMmaINS1_34MainloopSm90TmaGmmaWarpSpecializedILi2ENS5_IJNS4_1CILi2EEENSA_ILi1EEESC_EEENS1_35KernelTmaWarpSpecializedCooperativeEEENS5_IJNSA_ILi128EEENSA_ILi64EEENSA_ILi256EEEEEENS_6half_tENS5_IJlSC_lEEESK_SL_NS4_8TiledMMAINS4_8MMA_AtomIJNS4_4SM904GMMA25MMA_64x64x16_F32F16F16_SSILNSP_5MajorE0ELSR_0ELNSP_7ScaleInE1ELSS_1EEEEEENS4_6LayoutISD_NS5_IJSC_NSA_ILi0EEESW_EEEEENS5_IJNS4_10UnderscoreESZ_SZ_EEEEENS4_13SM90_TMA_LOADENS4_14ComposedLayoutINS4_7SwizzleILi3ELi4ELi3EEENS4_18smem_ptr_flag_bitsILi16EEENSV_INS5_IJNSA_ILi8EEESH_EEENS5_IJSH_SC_EEEEEEEvNS4_8identityENS4_23SM90_TMA_LOAD_MULTICASTES1C_vS1D_EENS_8epilogue10collective6detail29Sm90TmaWarpSpecializedAdapterINS1H_15DefaultEpilogueISK_SL_SL_NS1G_6thread17LinearCombinationISK_Li1EffLNS1L_9ScaleType4KindE0ELNS_15FloatRoundStyleE2ESK_EENS1_15EpilogueDefaultEEEEEvvEEEEvNT_6ParamsE)
        /*0014*/ 	.word	0x00000000


	//----- nvinfo : EIATTR_MIN_STACK_SIZE
	.align		4
.L_17:
        /*0018*/ 	.byte	0x04, 0x12
        /*001a*/ 	.short	(.L_19 - .L_18)
	.align		4
.L_18:
        /*001c*/ 	.word	index@(_ZN7cutlass13device_kernelINS_4gemm6kernel13GemmUniversalIN4cute5tupleIJiiiiEEENS1_10collective13CollectiveMmaINS1_34MainloopSm90TmaGmmaWarpSpecializedILi2ENS5_IJNS4_1CILi2EEENSA_ILi1EEESC_EEENS1_35KernelTmaWarpSpecializedCooperativeEEENS5_IJNSA_ILi128EEENSA_ILi64EEENSA_ILi256EEEEEENS_6half_tENS5_IJlSC_lEEESK_SL_NS4_8TiledMMAINS4_8MMA_AtomIJNS4_4SM904GMMA25MMA_64x64x16_F32F16F16_SSILNSP_5MajorE0ELSR_0ELNSP_7ScaleInE1ELSS_1EEEEEENS4_6LayoutISD_NS5_IJSC_NSA_ILi0EEESW_EEEEENS5_IJNS4_10UnderscoreESZ_SZ_EEEEENS4_13SM90_TMA_LOADENS4_14ComposedLayoutINS4_7SwizzleILi3ELi4ELi3EEENS4_18smem_ptr_flag_bitsILi16EEENSV_INS5_IJNSA_ILi8EEESH_EEENS5_IJSH_SC_EEEEEEEvNS4_8identityENS4_23SM90_TMA_LOAD_MULTICASTES1C_vS1D_EENS_8epilogue10collective6detail29Sm90TmaWarpSpecializedAdapterINS1H_15DefaultEpilogueISK_SL_SL_NS1G_6thread17LinearCombinationISK_Li1EffLNS1L_9ScaleType4KindE0ELNS_15FloatRoundStyleE2ESK_EENS1_15EpilogueDefaultEEEEEvvEEEEvNT_6ParamsE)
        /*0020*/ 	.word	0x00000000
.L_19:


//--------------------- .nv.compat                --------------------------
	.section	.nv.compat,"",@"SHT_CUDA_COMPAT_INFO"
	.align	4
        /*0000*/ 	.byte	0x02, 0x09, 0x01, 0x00, 0x02, 0x02, 0x04, 0x00, 0x02, 0x05, 0x05, 0x00, 0x03, 0x07, 0x01, 0x01
        /*0010*/ 	.byte	0x02, 0x03, 0x01, 0x00, 0x02, 0x06, 0x01, 0x00, 0x04, 0x0b, 0x08, 0x00, 0x00, 0x00, 0x00, 0x00
        /*0020*/ 	.byte	0x00, 0x00, 0x00, 0x00


//--------------------- .nv.info._ZN7cutlass13device_kernelINS_4gemm6kernel13GemmUniversalIN4cute5tupleIJiiiiEEENS1_10collective13CollectiveMmaINS1_34MainloopSm90TmaGmmaWarpSpecializedILi2ENS5_IJNS4_1CILi2EEENSA_ILi1EEESC_EEENS1_35KernelTmaWarpSpecializedCooperativeEEENS5_IJNSA_ILi128EEENSA_ILi64EEENSA_ILi256EEEEEENS_6half_tENS5_IJlSC_lEEESK_SL_NS4_8TiledMMAINS4_8MMA_AtomIJNS4_4SM904GMMA25MMA_64x64x16_F32F16F16_SSILNSP_5MajorE0ELSR_0ELNSP_7ScaleInE1ELSS_1EEEEEENS4_6LayoutISD_NS5_IJSC_NSA_ILi0EEESW_EEEEENS5_IJNS4_10UnderscoreESZ_SZ_EEEEENS4_13SM90_TMA_LOADENS4_14ComposedLayoutINS4_7SwizzleILi3ELi4ELi3EEENS4_18smem_ptr_flag_bitsILi16EEENSV_INS5_IJNSA_ILi8EEESH_EEENS5_IJSH_SC_EEEEEEEvNS4_8identityENS4_23SM90_TMA_LOAD_MULTICASTES1C_vS1D_EENS_8epilogue10collective6detail29Sm90TmaWarpSpecializedAdapterINS1H_15DefaultEpilogueISK_SL_SL_NS1G_6thread17LinearCombinationISK_Li1EffLNS1L_9ScaleType4KindE0ELNS_15FloatRoundStyleE2ESK_EENS1_15EpilogueDefaultEEEEEvvEEEEvNT_6ParamsE --------------------------
	.section	.nv.info._ZN7cutlass13device_kernelINS_4gemm6kernel13GemmUniversalIN4cute5tupleIJiiiiEEENS1_10collective13CollectiveMmaINS1_34MainloopSm90TmaGmmaWarpSpecializedILi2ENS5_IJNS4_1CILi2EEENSA_ILi1EEESC_EEENS1_35KernelTmaWarpSpecializedCooperativeEEENS5_IJNSA_ILi128EEENSA_ILi64EEENSA_ILi256EEEEEENS_6half_tENS5_IJlSC_lEEESK_SL_NS4_8TiledMMAINS4_8MMA_AtomIJNS4_4SM904GMMA25MMA_64x64x16_F32F16F16_SSILNSP_5MajorE0ELSR_0ELNSP_7ScaleInE1ELSS_1EEEEEENS4_6LayoutISD_NS5_IJSC_NSA_ILi0EEESW_EEEEENS5_IJNS4_10UnderscoreESZ_SZ_EEEEENS4_13SM90_TMA_LOADENS4_14ComposedLayoutINS4_7SwizzleILi3ELi4ELi3EEENS4_18smem_ptr_flag_bitsILi16EEENSV_INS5_IJNSA_ILi8EEESH_EEENS5_IJSH_SC_EEEEEEEvNS4_8identityENS4_23SM90_TMA_LOAD_MULTICASTES1C_vS1D_EENS_8epilogue10collective6detail29Sm90TmaWarpSpecializedAdapterINS1H_15DefaultEpilogueISK_SL_SL_NS1G_6thread17LinearCombinationISK_Li1EffLNS1L_9ScaleType4KindE0ELNS_15FloatRoundStyleE2ESK_EENS1_15EpilogueDefaultEEEEEvvEEEEvNT_6ParamsE,"",@"SHT_CUDA_INFO"
	.sectionflags	@""
	.align	4


	//----- nvinfo : EIATTR_CUDA_API_VERSION
	.align		4
        /*0000*/ 	.byte	0x04, 0x37
        /*0002*/ 	.short	(.L_21 - .L_20)
.L_20:
        /*0004*/ 	.word	0x00000082


	//----- nvinfo : EIATTR_KPARAM_INFO
	.align		4
.L_21:
        /*0008*/ 	.byte	0x04, 0x17
        /*000a*/ 	.short	(.L_23 - .L_22)
.L_22:
        /*000c*/ 	.word	0x00000000
        /*0010*/ 	.short	0x0000
        /*0012*/ 	.short	0x0070
        /*0014*/ 	.byte	0x00, 0xf0, 0x01, 0x10


	//----- nvinfo : EIATTR_SPARSE_MMA_MASK
	.align		4
.L_23:
        /*0018*/ 	.byte	0x03, 0x50
        /*001a*/ 	.short	0x0000


	//----- nvinfo : EIATTR_MAXREG_COUNT
	.align		4
        /*001c*/ 	.byte	0x03, 0x1b
        /*001e*/ 	.short	0x00a8


	//----- nvinfo : EIATTR_NUM_BARRIERS
	.align		4
        /*0020*/ 	.byte	0x02, 0x4c
        /*0022*/ 	.byte	0x01
	.zero		1


	//----- nvinfo : EIATTR_EXTERNS
	.align		4
        /*0024*/ 	.byte	0x04, 0x0f
        /*0026*/ 	.short	(.L_25 - .L_24)


	//   ....[0]....
	.align		4
.L_24:
        /*0028*/ 	.word	index@(__assertfail)


	//----- nvinfo : EIATTR_MERCURY_ISA_VERSION
	.align		4
.L_25:
        /*002c*/ 	.byte	0x03, 0x5f
        /*002e*/ 	.short	0x0101


	//----- nvinfo : EIATTR_INT_WARP_WIDE_INSTR_OFFSETS
	.align		4
        /*0030*/ 	.byte	0x04, 0x31
        /*0032*/ 	.short	(.L_27 - .L_26)


	//   ....[0]....
.L_26:
        /*0034*/ 	.word	0x00000450


	//   ....[1]....
        /*0038*/ 	.word	0x00000480


	//   ....[2]....
        /*003c*/ 	.word	0x00000640


	//   ....[3]....
        /*0040*/ 	.word	0x00002930


	//----- nvinfo : EIATTR_COOP_GROUP_MASK_REGIDS
	.align		4
.L_27:
        /*0044*/ 	.byte	0x04, 0x29
        /*0046*/ 	.short	(.L_29 - .L_28)


	//   ....[0]....
.L_28:
        /*0048*/ 	.word	0xffffffff


	//   ....[1]....
        /*004c*/ 	.word	0xffffffff


	//   ....[2]....
        /*0050*/ 	.word	0xffffffff


	//   ....[3]....
        /*0054*/ 	.word	0xffffffff


	//   ....[4]....
        /*0058*/ 	.word	0xffffffff


	//   ....[5]....
        /*005c*/ 	.word	0xffffffff


	//----- nvinfo : EIATTR_COOP_GROUP_INSTR_OFFSETS
	.align		4
.L_29:
        /*0060*/ 	.byte	0x04, 0x28
        /*0062*/ 	.short	(.L_31 - .L_30)


	//   ....[0]....
.L_30:
        /*0064*/ 	.word	0x00000060


	//   ....[1]....
        /*0068*/ 	.word	0x00000070


	//   ....[2]....
        /*006c*/ 	.word	0x00000130


	//   ....[3]....
        /*0070*/ 	.word	0x00000290


	//   ....[4]....
        /*0074*/ 	.word	0x000007c0


	//   ....[5]....
        /*0078*/ 	.word	0x00001440


	//----- nvinfo : EIATTR_REG_RECONFIG
	.align		4
.L_31:
        /*007c*/ 	.byte	0x01, 0x54
	.zero		2


	//----- nvinfo : EIATTR_SYSCALL_OFFSETS
	.align		4
        /*0080*/ 	.byte	0x04, 0x46
        /*0082*/ 	.short	(.L_33 - .L_32)


	//   ....[0]....
.L_32:
        /*0084*/ 	.word	0x00001630


	//----- nvinfo : EIATTR_MBARRIER_INSTR_OFFSETS
	.align		4
.L_33:
        /*0088*/ 	.byte	0x04, 0x39
        /*008a*/ 	.short	(.L_35 - .L_34)


	//   ....[0]....
.L_34:
        /*008c*/ 	.word	0x00000230
        /*0090*/ 	.word	0x000000ff
        /*0094*/ 	.word	0x00000000
        /*0098*/ 	.short	0x0100
        /*009a*/ 	.byte	0x08
	.zero		1


	//   ....[1]....
        /*009c*/ 	.word	0x00000240
        /*00a0*/ 	.word	0x000000ff
        /*00a4*/ 	.word	0x00000010
        /*00a8*/ 	.short	0x0100
        /*00aa*/ 	.byte	0x08
	.zero		1


	//   ....[2]....
        /*00ac*/ 	.word	0x00000250
        /*00b0*/ 	.word	0x000000ff
        /*00b4*/ 	.word	0x00000008
        /*00b8*/ 	.short	0x0100
        /*00ba*/ 	.byte	0x08
	.zero		1


	//   ....[3]....
        /*00bc*/ 	.word	0x00000260
        /*00c0*/ 	.word	0x000000ff
        /*00c4*/ 	.word	0x00000018
        /*00c8*/ 	.short	0x0100
        /*00ca*/ 	.byte	0x08
	.zero		1


	//   ....[4]....
        /*00cc*/ 	.word	0x000006e0
        /*00d0*/ 	.word	0x000000ff
        /*00d4*/ 	.word	0x00000030
        /*00d8*/ 	.short	0x0100
        /*00da*/ 	.byte	0x06
	.zero		1


	//   ....[5]....
        /*00dc*/ 	.word	0x00000760
        /*00e0*/ 	.word	0x000000ff
        /*00e4*/ 	.word	0x00000038
        /*00e8*/ 	.short	0x0100
        /*00ea*/ 	.byte	0x06
	.zero		1


	//   ....[6]....
        /*00ec*/ 	.word	0x000016f0
        /*00f0*/ 	.word	0x00000003
        /*00f4*/ 	.word	0x00000000
        /*00f8*/ 	.short	0x010a
        /*00fa*/ 	.byte	0x3f
	.zero		1


	//   ....[7]....
        /*00fc*/ 	.word	0x00001750
        /*0100*/ 	.word	0x00000003
        /*0104*/ 	.word	0x00000000
        /*0108*/ 	.short	0x010a
        /*010a*/ 	.byte	0x3f
	.zero		1


	//   ....[8]....
        /*010c*/ 	.word	0x00002000
        /*0110*/ 	.word	0x00000005
        /*0114*/ 	.word	0x00000000
        /*0118*/ 	.short	0x010a
        /*011a*/ 	.byte	0x3f
	.zero		1


	//   ....[9]....
        /*011c*/ 	.word	0x00002040
        /*0120*/ 	.word	0x00000005
        /*0124*/ 	.word	0x00000000
        /*0128*/ 	.short	0x010a
        /*012a*/ 	.byte	0x3f
	.zero		1


	//   ....[10]....
        /*012c*/ 	.word	0x000027e0
        /*0130*/ 	.word	0x00000004
        /*0134*/ 	.word	0x00000000
        /*0138*/ 	.short	0x0101
        /*013a*/ 	.byte	0x3f
	.zero		1


	//   ....[11]....
        /*013c*/ 	.word	0x000029a0
        /*0140*/ 	.word	0x00000000
        /*0144*/ 	.word	0x00000000
        /*0148*/ 	.short	0x0101
        /*014a*/ 	.byte	0x3f
	.zero		1


	//   ....[12]....
        /*014c*/ 	.word	0x00005cc0
        /*0150*/ 	.word	0x00000017
        /*0154*/ 	.word	0x00000010
        /*0158*/ 	.short	0x010a
        /*015a*/ 	.byte	0x3f
	.zero		1


	//   ....[13]....
        /*015c*/ 	.word	0x000062a0
        /*0160*/ 	.word	0x00000005
        /*0164*/ 	.word	0x00000038
        /*0168*/ 	.short	0x0101
        /*016a*/ 	.byte	0x3f
	.zero		1


	//   ....[14]....
        /*016c*/ 	.word	0x000069c0
        /*0170*/ 	.word	0x00000007
        /*0174*/ 	.word	0x00000000
        /*0178*/ 	.short	0x010a
        /*017a*/ 	.byte	0x3f
	.zero		1


	//   ....[15]....
        /*017c*/ 	.word	0x00006a40
        /*0180*/ 	.word	0x00000005
        /*0184*/ 	.word	0x00000000
        /*0188*/ 	.short	0x010a
        /*018a*/ 	.byte	0x3f
	.zero		1


	//   ....[16]....
        /*018c*/ 	.word	0x00006aa0
        /*0190*/ 	.word	0x00000003
        /*0194*/ 	.word	0x00000000
        /*0198*/ 	.short	0x010a
        /*019a*/ 	.byte	0x3f
	.zero		1


	//   ....[17]....
        /*019c*/ 	.word	0x00006af0
        /*01a0*/ 	.word	0x00000005
        /*01a4*/ 	.word	0x00000000
        /*01a8*/ 	.short	0x010a
        /*01aa*/ 	.byte	0x3f
	.zero		1


	//   ....[18]....
        /*01ac*/ 	.word	0x00006bc0
        /*01b0*/ 	.word	0x00000017
        /*01b4*/ 	.word	0x00000010
        /*01b8*/ 	.short	0x010a
        /*01ba*/ 	.byte	0x3f
	.zero		1


	//   ....[19]....
        /*01bc*/ 	.word	0x00006c90
        /*01c0*/ 	.word	0x00000007
        /*01c4*/ 	.word	0x00000000
        /*01c8*/ 	.short	0x010a
        /*01ca*/ 	.byte	0x3f
	.zero		1


	//----- nvinfo : EIATTR_NUM_MBARRIERS
	.align		4
.L_35:
        /*01cc*/ 	.byte	0x03, 0x38
        /*01ce*/ 	.short	0x0006


	//----- nvinfo : EIATTR_EXIT_INSTR_OFFSETS
	.align		4
        /*01d0*/ 	.byte	0x04, 0x1c
        /*01d2*/ 	.short	(.L_37 - .L_36)


	//   ....[0]....
.L_36:
        /*01d4*/ 	.word	0x00000990


	//   ....[1]....
        /*01d8*/ 	.word	0x000011a0


	//   ....[2]....
        /*01dc*/ 	.word	0x00005440


	//   ....[3]....
        /*01e0*/ 	.word	0x000059a0


	//   ....[4]....
        /*01e4*/ 	.word	0x00006a90


	//----- nvinfo : EIATTR_MAX_THREADS
	.align		4
.L_37:
        /*01e8*/ 	.byte	0x04, 0x05
        /*01ea*/ 	.short	(.L_39 - .L_38)
.L_38:
        /*01ec*/ 	.word	0x00000180
        /*01f0*/ 	.word	0x00000001
        /*01f4*/ 	.word	0x00000001


	//----- nvinfo : EIATTR_CRS_STACK_SIZE
	.align		4
.L_39:
        /*01f8*/ 	.byte	0x04, 0x1e
        /*01fa*/ 	.short	(.L_41 - .L_40)
.L_40:
        /*01fc*/ 	.word	0x00000000


	//----- nvinfo : EIATTR_CBANK_PARAM_SIZE
	.align		4
.L_41:
        /*0200*/ 	.byte	0x03, 0x19
        /*0202*/ 	.short	0x0470


	//----- nvinfo : EIATTR_PARAM_CBANK
	.align		4
        /*0204*/ 	.byte	0x04, 0x0a
        /*0206*/ 	.short	(.L_43 - .L_42)
	.align		4
.L_42:
        /*0208*/ 	.word	index@(.nv.constant0._ZN7cutlass13device_kernelINS_4gemm6kernel13GemmUniversalIN4cute5tupleIJiiiiEEENS1_10collective13CollectiveMmaINS1_34MainloopSm90TmaGmmaWarpSpecializedILi2ENS5_IJNS4_1CILi2EEENSA_ILi1EEESC_EEENS1_35KernelTmaWarpSpecializedCooperativeEEENS5_IJNSA_ILi128EEENSA_ILi64EEENSA_ILi256EEEEEENS_6half_tENS5_IJlSC_lEEESK_SL_NS4_8TiledMMAINS4_8MMA_AtomIJNS4_4SM904GMMA25MMA_64x64x16_F32F16F16_SSILNSP_5MajorE0ELSR_0ELNSP_7ScaleInE1ELSS_1EEEEEENS4_6LayoutISD_NS5_IJSC_NSA_ILi0EEESW_EEEEENS5_IJNS4_10UnderscoreESZ_SZ_EEEEENS4_13SM90_TMA_LOADENS4_14ComposedLayoutINS4_7SwizzleILi3ELi4ELi3EEENS4_18smem_ptr_flag_bitsILi16EEENSV_INS5_IJNSA_ILi8EEESH_EEENS5_IJSH_SC_EEEEEEEvNS4_8identityENS4_23SM90_TMA_LOAD_MULTICASTES1C_vS1D_EENS_8epilogue10collective6detail29Sm90TmaWarpSpecializedAdapterINS1H_15DefaultEpilogueISK_SL_SL_NS1G_6thread17LinearCombinationISK_Li1EffLNS1L_9ScaleType4KindE0ELNS_15FloatRoundStyleE2ESK_EENS1_15EpilogueDefaultEEEEEvvEEEEvNT_6ParamsE)
        /*020c*/ 	.short	0x0210
        /*020e*/ 	.short	0x0470


	//----- nvinfo : EIATTR_SW_WAR
	.align		4
.L_43:
        /*0210*/ 	.byte	0x04, 0x36
        /*0212*/ 	.short	(.L_45 - .L_44)
.L_44:
        /*0214*/ 	.word	0x00000008
.L_45:


//--------------------- .nv.callgraph             --------------------------
	.section	.nv.callgraph,"",@"SHT_CUDA_CALLGRAPH"
	.align	4
	.sectionentsize	8
	.align		4
        /*0000*/ 	.word	0x00000000
	.align		4
        /*0004*/ 	.word	0xffffffff
	.align		4
        /*0008*/ 	.word	index@(_ZN7cutlass13device_kernelINS_4gemm6kernel13GemmUniversalIN4cute5tupleIJiiiiEEENS1_10collective13CollectiveMmaINS1_34MainloopSm90TmaGmmaWarpSpecializedILi2ENS5_IJNS4_1CILi2EEENSA_ILi1EEESC_EEENS1_35KernelTmaWarpSpecializedCooperativeEEENS5_IJNSA_ILi128EEENSA_ILi64EEENSA_ILi256EEEEEENS_6half_tENS5_IJlSC_lEEESK_SL_NS4_8TiledMMAINS4_8MMA_AtomIJNS4_4SM904GMMA25MMA_64x64x16_F32F16F16_SSILNSP_5MajorE0ELSR_0ELNSP_7ScaleInE1ELSS_1EEEEEENS4_6LayoutISD_NS5_IJSC_NSA_ILi0EEESW_EEEEENS5_IJNS4_10UnderscoreESZ_SZ_EEEEENS4_13SM90_TMA_LOADENS4_14ComposedLayoutINS4_7SwizzleILi3ELi4ELi3EEENS4_18smem_ptr_flag_bitsILi16EEENSV_INS5_IJNSA_ILi8EEESH_EEENS5_IJSH_SC_EEEEEEEvNS4_8identityENS4_23SM90_TMA_LOAD_MULTICASTES1C_vS1D_EENS_8epilogue10collective6detail29Sm90TmaWarpSpecializedAdapterINS1H_15DefaultEpilogueISK_SL_SL_NS1G_6thread17LinearCombinationISK_Li1EffLNS1L_9ScaleType4KindE0ELNS_15FloatRoundStyleE2ESK_EENS1_15EpilogueDefaultEEEEEvvEEEEvNT_6ParamsE)
	.align		4
        /*000c*/ 	.word	index@(__assertfail)
	.align		4
        /*0010*/ 	.word	0x00000000
	.align		4
        /*0014*/ 	.word	0xfffffffe
	.align		4
        /*0018*/ 	.word	0x00000000
	.align		4
        /*001c*/ 	.word	0xfffffffd
	.align		4
        /*0020*/ 	.word	0x00000000
	.align		4
        /*0024*/ 	.word	0xfffffffc


//--------------------- .nv.constant4             --------------------------
	.section	.nv.constant4,"a",@progbits
	.align	8
	.align		8
.nv.constant4:
        /*0000*/ 	.dword	__assertfail
	.align		8
        /*0008*/ 	.dword	__unnamed_1
	.align		8
        /*0010*/ 	.dword	_ZN39_INTERNAL_d875f0c2_4_k_cu_5645fea0_82834cuda3std3__45__cpo5beginE
	.align		8
        /*0018*/ 	.dword	_ZN39_INTERNAL_d875f0c2_4_k_cu_5645fea0_82834cuda3std3__45__cpo3endE
	.align		8
        /*0020*/ 	.dword	_ZN39_INTERNAL_d875f0c2_4_k_cu_5645fea0_82834cuda3std3__45__cpo6cbeginE
	.align		8
        /*0028*/ 	.dword	_ZN39_INTERNAL_d875f0c2_4_k_cu_5645fea0_82834cuda3std3__45__cpo4cendE
	.align		8
        /*0030*/ 	.dword	_ZN39_INTERNAL_d875f0c2_4_k_cu_5645fea0_82834cuda3std3__441_GLOBAL__N__d875f0c2_4_k_cu_5645fea0_82836ignoreE
	.align		8
        /*0038*/ 	.dword	_ZN39_INTERNAL_d875f0c2_4_k_cu_5645fea0_82834cuda3std3__419piecewise_constructE
	.align		8
        /*0040*/ 	.dword	_ZN39_INTERNAL_d875f0c2_4_k_cu_5645fea0_82834cuda3std3__48in_placeE
	.align		8
        /*0048*/ 	.dword	_ZN39_INTERNAL_d875f0c2_4_k_cu_5645fea0_82834cuda3std6ranges3__45__cpo4swapE
	.align		8
        /*0050*/ 	.dword	_ZN39_INTERNAL_d875f0c2_4_k_cu_5645fea0_82834cuda3std6ranges3__45__cpo9iter_moveE
	.align		8
        /*0058*/ 	.dword	_ZN39_INTERNAL_d875f0c2_4_k_cu_5645fea0_82834cute7productE
	.align		8
        /*0060*/ 	.dword	_ZN39_INTERNAL_d875f0c2_4_k_cu_5645fea0_82834cute1_E
	.align		8
        /*0068*/ 	.dword	$str$22
	.align		8
        /*0070*/ 	.dword	$str$23


//--------------------- .text._ZN7cutlass13device_kernelINS_4gemm6kernel13GemmUniversalIN4cute5tupleIJiiiiEEENS1_10collective13CollectiveMmaINS1_34MainloopSm90TmaGmmaWarpSpecializedILi2ENS5_IJNS4_1CILi2EEENSA_ILi1EEESC_EEENS1_35KernelTmaWarpSpecializedCooperativeEEENS5_IJNSA_ILi128EEENSA_ILi64EEENSA_ILi256EEEEEENS_6half_tENS5_IJlSC_lEEESK_SL_NS4_8TiledMMAINS4_8MMA_AtomIJNS4_4SM904GMMA25MMA_64x64x16_F32F16F16_SSILNSP_5MajorE0ELSR_0ELNSP_7ScaleInE1ELSS_1EEEEEENS4_6LayoutISD_NS5_IJSC_NSA_ILi0EEESW_EEEEENS5_IJNS4_10UnderscoreESZ_SZ_EEEEENS4_13SM90_TMA_LOADENS4_14ComposedLayoutINS4_7SwizzleILi3ELi4ELi3EEENS4_18smem_ptr_flag_bitsILi16EEENSV_INS5_IJNSA_ILi8EEESH_EEENS5_IJSH_SC_EEEEEEEvNS4_8identityENS4_23SM90_TMA_LOAD_MULTICASTES1C_vS1D_EENS_8epilogue10collective6detail29Sm90TmaWarpSpecializedAdapterINS1H_15DefaultEpilogueISK_SL_SL_NS1G_6thread17LinearCombinationISK_Li1EffLNS1L_9ScaleType4KindE0ELNS_15FloatRoundStyleE2ESK_EENS1_15EpilogueDefaultEEEEEvvEEEEvNT_6ParamsE --------------------------
	.section	.text._ZN7cutlass13device_kernelINS_4gemm6kernel13GemmUniversalIN4cute5tupleIJiiiiEEENS1_10collective13CollectiveMmaINS1_34MainloopSm90TmaGmmaWarpSpecializedILi2ENS5_IJNS4_1CILi2EEENSA_ILi1EEESC_EEENS1_35KernelTmaWarpSpecializedCooperativeEEENS5_IJNSA_ILi128EEENSA_ILi64EEENSA_ILi256EEEEEENS_6half_tENS5_IJlSC_lEEESK_SL_NS4_8TiledMMAINS4_8MMA_AtomIJNS4_4SM904GMMA25MMA_64x64x16_F32F16F16_SSILNSP_5MajorE0ELSR_0ELNSP_7ScaleInE1ELSS_1EEEEEENS4_6LayoutISD_NS5_IJSC_NSA_ILi0EEESW_EEEEENS5_IJNS4_10UnderscoreESZ_SZ_EEEEENS4_13SM90_TMA_LOADENS4_14ComposedLayoutINS4_7SwizzleILi3ELi4ELi3EEENS4_18smem_ptr_flag_bitsILi16EEENSV_INS5_IJNSA_ILi8EEESH_EEENS5_IJSH_SC_EEEEEEEvNS4_8identityENS4_23SM90_TMA_LOAD_MULTICASTES1C_vS1D_EENS_8epilogue10collective6detail29Sm90TmaWarpSpecializedAdapterINS1H_15DefaultEpilogueISK_SL_SL_NS1G_6thread17LinearCombinationISK_Li1EffLNS1L_9ScaleType4KindE0ELNS_15FloatRoundStyleE2ESK_EENS1_15EpilogueDefaultEEEEEvvEEEEvNT_6ParamsE,"ax",@progbits
	.align	128
.text._ZN7cutlass13device_kernelINS_4gemm6kernel13GemmUniversalIN4cute5tupleIJiiiiEEENS1_10collective13CollectiveMmaINS1_34MainloopSm90TmaGmmaWarpSpecializedILi2ENS5_IJNS4_1CILi2EEENSA_ILi1EEESC_EEENS1_35KernelTmaWarpSpecializedCooperativeEEENS5_IJNSA_ILi128EEENSA_ILi64EEENSA_ILi256EEEEEENS_6half_tENS5_IJlSC_lEEESK_SL_NS4_8TiledMMAINS4_8MMA_AtomIJNS4_4SM904GMMA25MMA_64x64x16_F32F16F16_SSILNSP_5MajorE0ELSR_0ELNSP_7ScaleInE1ELSS_1EEEEEENS4_6LayoutISD_NS5_IJSC_NSA_ILi0EEESW_EEEEENS5_IJNS4_10UnderscoreESZ_SZ_EEEEENS4_13SM90_TMA_LOADENS4_14ComposedLayoutINS4_7SwizzleILi3ELi4ELi3EEENS4_18smem_ptr_flag_bitsILi16EEENSV_INS5_IJNSA_ILi8EEESH_EEENS5_IJSH_SC_EEEEEEEvNS4_8identityENS4_23SM90_TMA_LOAD_MULTICASTES1C_vS1D_EENS_8epilogue10collective6detail29Sm90TmaWarpSpecializedAdapterINS1H_15DefaultEpilogueISK_SL_SL_NS1G_6thread17LinearCombinationISK_Li1EffLNS1L_9ScaleType4KindE0ELNS_15FloatRoundStyleE2ESK_EENS1_15EpilogueDefaultEEEEEvvEEEEvNT_6ParamsE:
        .type           _ZN7cutlass13device_kernelINS_4gemm6kernel13GemmUniversalIN4cute5tupleIJiiiiEEENS1_10collective13CollectiveMmaINS1_34MainloopSm90TmaGmmaWarpSpecializedILi2ENS5_IJNS4_1CILi2EEENSA_ILi1EEESC_EEENS1_35KernelTmaWarpSpecializedCooperativeEEENS5_IJNSA_ILi128EEENSA_ILi64EEENSA_ILi256EEEEEENS_6half_tENS5_IJlSC_lEEESK_SL_NS4_8TiledMMAINS4_8MMA_AtomIJNS4_4SM904GMMA25MMA_64x64x16_F32F16F16_SSILNSP_5MajorE0ELSR_0ELNSP_7ScaleInE1ELSS_1EEEEEENS4_6LayoutISD_NS5_IJSC_NSA_ILi0EEESW_EEEEENS5_IJNS4_10UnderscoreESZ_SZ_EEEEENS4_13SM90_TMA_LOADENS4_14ComposedLayoutINS4_7SwizzleILi3ELi4ELi3EEENS4_18smem_ptr_flag_bitsILi16EEENSV_INS5_IJNSA_ILi8EEESH_EEENS5_IJSH_SC_EEEEEEEvNS4_8identityENS4_23SM90_TMA_LOAD_MULTICASTES1C_vS1D_EENS_8epilogue10collective6detail29Sm90TmaWarpSpecializedAdapterINS1H_15DefaultEpilogueISK_SL_SL_NS1G_6thread17LinearCombinationISK_Li1EffLNS1L_9ScaleType4KindE0ELNS_15FloatRoundStyleE2ESK_EENS1_15EpilogueDefaultEEEEEvvEEEEvNT_6ParamsE,@function
        .size           _ZN7cutlass13device_kernelINS_4gemm6kernel13GemmUniversalIN4cute5tupleIJiiiiEEENS1_10collective13CollectiveMmaINS1_34MainloopSm90TmaGmmaWarpSpecializedILi2ENS5_IJNS4_1CILi2EEENSA_ILi1EEESC_EEENS1_35KernelTmaWarpSpecializedCooperativeEEENS5_IJNSA_ILi128EEENSA_ILi64EEENSA_ILi256EEEEEENS_6half_tENS5_IJlSC_lEEESK_SL_NS4_8TiledMMAINS4_8MMA_AtomIJNS4_4SM904GMMA25MMA_64x64x16_F32F16F16_SSILNSP_5MajorE0ELSR_0ELNSP_7ScaleInE1ELSS_1EEEEEENS4_6LayoutISD_NS5_IJSC_NSA_ILi0EEESW_EEEEENS5_IJNS4_10UnderscoreESZ_SZ_EEEEENS4_13SM90_TMA_LOADENS4_14ComposedLayoutINS4_7SwizzleILi3ELi4ELi3EEENS4_18smem_ptr_flag_bitsILi16EEENSV_INS5_IJNSA_ILi8EEESH_EEENS5_IJSH_SC_EEEEEEEvNS4_8identityENS4_23SM90_TMA_LOAD_MULTICASTES1C_vS1D_EENS_8epilogue10collective6detail29Sm90TmaWarpSpecializedAdapterINS1H_15DefaultEpilogueISK_SL_SL_NS1G_6thread17LinearCombinationISK_Li1EffLNS1L_9ScaleType4KindE0ELNS_15FloatRoundStyleE2ESK_EENS1_15EpilogueDefaultEEEEEvvEEEEvNT_6ParamsE,(.L_x_129 - _ZN7cutlass13device_kernelINS_4gemm6kernel13GemmUniversalIN4cute5tupleIJiiiiEEENS1_10collective13CollectiveMmaINS1_34MainloopSm90TmaGmmaWarpSpecializedILi2ENS5_IJNS4_1CILi2EEENSA_ILi1EEESC_EEENS1_35KernelTmaWarpSpecializedCooperativeEEENS5_IJNSA_ILi128EEENSA_ILi64EEENSA_ILi256EEEEEENS_6half_tENS5_IJlSC_lEEESK_SL_NS4_8TiledMMAINS4_8MMA_AtomIJNS4_4SM904GMMA25MMA_64x64x16_F32F16F16_SSILNSP_5MajorE0ELSR_0ELNSP_7ScaleInE1ELSS_1EEEEEENS4_6LayoutISD_NS5_IJSC_NSA_ILi0EEESW_EEEEENS5_IJNS4_10UnderscoreESZ_SZ_EEEEENS4_13SM90_TMA_LOADENS4_14ComposedLayoutINS4_7SwizzleILi3ELi4ELi3EEENS4_18smem_ptr_flag_bitsILi16EEENSV_INS5_IJNSA_ILi8EEESH_EEENS5_IJSH_SC_EEEEEEEvNS4_8identityENS4_23SM90_TMA_LOAD_MULTICASTES1C_vS1D_EENS_8epilogue10collective6detail29Sm90TmaWarpSpecializedAdapterINS1H_15DefaultEpilogueISK_SL_SL_NS1G_6thread17LinearCombinationISK_Li1EffLNS1L_9ScaleType4KindE0ELNS_15FloatRoundStyleE2ESK_EENS1_15EpilogueDefaultEEEEEvvEEEEvNT_6ParamsE)
        .other          _ZN7cutlass13device_kernelINS_4gemm6kernel13GemmUniversalIN4cute5tupleIJiiiiEEENS1_10collective13CollectiveMmaINS1_34MainloopSm90TmaGmmaWarpSpecializedILi2ENS5_IJNS4_1CILi2EEENSA_ILi1EEESC_EEENS1_35KernelTmaWarpSpecializedCooperativeEEENS5_IJNSA_ILi128EEENSA_ILi64EEENSA_ILi256EEEEEENS_6half_tENS5_IJlSC_lEEESK_SL_NS4_8TiledMMAINS4_8MMA_AtomIJNS4_4SM904GMMA25MMA_64x64x16_F32F16F16_SSILNSP_5MajorE0ELSR_0ELNSP_7ScaleInE1ELSS_1EEEEEENS4_6LayoutISD_NS5_IJSC_NSA_ILi0EEESW_EEEEENS5_IJNS4_10UnderscoreESZ_SZ_EEEEENS4_13SM90_TMA_LOADENS4_14ComposedLayoutINS4_7SwizzleILi3ELi4ELi3EEENS4_18smem_ptr_flag_bitsILi16EEENSV_INS5_IJNSA_ILi8EEESH_EEENS5_IJSH_SC_EEEEEEEvNS4_8identityENS4_23SM90_TMA_LOAD_MULTICASTES1C_vS1D_EENS_8epilogue10collective6detail29Sm90TmaWarpSpecializedAdapterINS1H_15DefaultEpilogueISK_SL_SL_NS1G_6thread17LinearCombinationISK_Li1EffLNS1L_9ScaleType4KindE0ELNS_15FloatRoundStyleE2ESK_EENS1_15EpilogueDefaultEEEEEvvEEEEvNT_6ParamsE,@"STO_CUDA_ENTRY STV_DEFAULT"
_ZN7cutlass13device_kernelINS_4gemm6kernel13GemmUniversalIN4cute5tupleIJiiiiEEENS1_10collective13CollectiveMmaINS1_34MainloopSm90TmaGmmaWarpSpecializedILi2ENS5_IJNS4_1CILi2EEENSA_ILi1EEESC_EEENS1_35KernelTmaWarpSpecializedCooperativeEEENS5_IJNSA_ILi128EEENSA_ILi64EEENSA_ILi256EEEEEENS_6half_tENS5_IJlSC_lEEESK_SL_NS4_8TiledMMAINS4_8MMA_AtomIJNS4_4SM904GMMA25MMA_64x64x16_F32F16F16_SSILNSP_5MajorE0ELSR_0ELNSP_7ScaleInE1ELSS_1EEEEEENS4_6LayoutISD_NS5_IJSC_NSA_ILi0EEESW_EEEEENS5_IJNS4_10UnderscoreESZ_SZ_EEEEENS4_13SM90_TMA_LOADENS4_14ComposedLayoutINS4_7SwizzleILi3ELi4ELi3EEENS4_18smem_ptr_flag_bitsILi16EEENSV_INS5_IJNSA_ILi8EEESH_EEENS5_IJSH_SC_EEEEEEEvNS4_8identityENS4_23SM90_TMA_LOAD_MULTICASTES1C_vS1D_EENS_8epilogue10collective6detail29Sm90TmaWarpSpecializedAdapterINS1H_15DefaultEpilogueISK_SL_SL_NS1G_6thread17LinearCombinationISK_Li1EffLNS1L_9ScaleType4KindE0ELNS_15FloatRoundStyleE2ESK_EENS1_15EpilogueDefaultEEEEEvvEEEEvNT_6ParamsE:
[----:B------:R-:W0:Y:S01]  /*0000*/  LDC R1, c[0x0][0x28] ;  /* 0x00000a00ff017b82 */ /* 0x000e220000000800 */
[----:B------:R-:W1:Y:S01]  /*0010*/  S2R R63, SR_TID.X ;  /* 0x00000000003f7919 */ /* 0x000e620000002100 */
[----:B------:R-:W-:Y:S01]  /*0020*/  ELECT P0, URZ, PT ;  /* 0x00000000003f782f */ /* 0x000fe20003800000 */
[----:B------:R-:W-:Y:S01]  /*0030*/  BSSY B0, `(.L_x_0) ;  /* 0x000000f000007945 */ /* 0x000fe20003800000 */
[--C-:B-1----:R-:W-:Y:S02]  /*0040*/  SHF.R.U32.HI R0, RZ, 0x5, R63.reuse ;  /* 0x00000005ff007819 */ /* 0x102fe4000001163f */
[----:B------:R-:W-:-:S03]  /*0050*/  SHF.R.U32.HI R6, RZ, 0x7, R63 ;  /* 0x00000007ff067819 */ /* 0x000fc6000001163f */
[----:B------:R-:W1:Y:S04]  /*0060*/  SHFL.IDX PT, R3, R0, RZ, 0x1f ;  /* 0x00001fff00037589 */ /* 0x000e6800000e0000 */
[----:B------:R2:W3:Y:S01]  /*0070*/  SHFL.IDX PT, R2, R6, RZ, 0x1f ;  /* 0x00001fff06027589 */ /* 0x0004e200000e0000 */
[----:B-1----:R-:W-:-:S13]  /*0080*/  ISETP.NE.OR P0, PT, R3, RZ, !P0 ;  /* 0x000000ff0300720c */ /* 0x002fda0004705670 */
[----:B0-23--:R-:W-:Y:S05]  /*0090*/  @P0 BRA `(.L_x_1) ;  /* 0x0000000000200947 */ /* 0x00dfea0003800000 */
[----:B------:R-:W-:Y:S02]  /*00a0*/  ULDC.64 UR4, c[0x0][0x198] ;  /* 0x0000660000047ab9 */ /* 0x000fe40000000a00 */
[----:B------:R-:W-:Y:S02]  /*00b0*/  UIADD3 UR6, UP0, UR4, 0xf0, URZ ;  /* 0x000000f004067890 */ /* 0x000fe4000ff1e03f */
[----:B------:R-:W-:Y:S02]  /*00c0*/  UIADD3 UR4, UP1, UR4, 0x1f0, URZ ;  /* 0x000001f004047890 */ /* 0x000fe4000ff3e03f */
[----:B------:R-:W-:Y:S02]  /*00d0*/  UIADD3.X UR7, URZ, UR5, URZ, UP0, !UPT ;  /* 0x000000053f077290 */ /* 0x000fe400087fe43f */
[----:B------:R-:W-:-:S07]  /*00e0*/  UIADD3.X UR5, URZ, UR5, URZ, UP1, !UPT ;  /* 0x000000053f057290 */ /* 0x000fce0008ffe43f */
[----:B------:R0:W-:Y:S02]  /*00f0*/  UTMACCTL.PF [UR6] ;  /* 0x00000000060079b9 */ /* 0x0001e40008040000 */
[----:B------:R0:W-:Y:S02]  /*0100*/  UTMACCTL.PF [UR4] ;  /* 0x00000000040079b9 */ /* 0x0001e40008040000 */
[----:B0-----:R-:W-:Y:S01]  /*0110*/  NOP ;  /* 0x0000000000007918 */ /* 0x001fe20000000000 */
.L_x_1:
[----:B------:R-:W-:Y:S05]  /*0120*/  BSYNC B0 ;  /* 0x0000000000007941 */ /* 0x000fea0003800000 */
.L_x_0:
[----:B------:R-:W0:Y:S02]  /*0130*/  SHFL.IDX PT, R5, R0, RZ, 0x1f ;  /* 0x00001fff00057589 */ /* 0x000e2400000e0000 */
[----:B0-----:R-:W-:-:S13]  /*0140*/  ISETP.NE.AND P0, PT, R5, RZ, PT ;  /* 0x000000ff0500720c */ /* 0x001fda0003f05270 */
[----:B------:R-:W-:Y:S05]  /*0150*/  @P0 BRA `(.L_x_2) ;  /* 0x0000000000480947 */ /* 0x000fea0003800000 */
[----:B------:R-:W0:Y:S01]  /*0160*/  S2UR UR8, SR_CgaCtaId ;  /* 0x00000000000879c3 */ /* 0x000e220000008800 */
[----:B------:R-:W-:Y:S01]  /*0170*/  UMOV UR4, 0x400 ;  /* 0x0000040000047882 */ /* 0x000fe20000000000 */
[----:B------:R-:W-:Y:S01]  /*0180*/  UMOV UR5, 0x1 ;  /* 0x0000000100057882 */ /* 0x000fe20000000000 */
[----:B------:R-:W-:Y:S01]  /*0190*/  UMOV UR6, 0x4 ;  /* 0x0000000400067882 */ /* 0x000fe20000000000 */
[----:B------:R-:W-:Y:S01]  /*01a0*/  ELECT P0, URZ, PT ;  /* 0x00000000003f782f */ /* 0x000fe20003800000 */
[----:B------:R-:W-:-:S04]  /*01b0*/  UIADD3 UR6, -UR6, 0x100000, URZ ;  /* 0x0010000006067890 */ /* 0x000fc8000fffe13f */
[----:B------:R-:W-:Y:S02]  /*01c0*/  USHF.L.U32 UR7, UR6, 0xb, URZ ;  /* 0x0000000b06077899 */ /* 0x000fe4000800063f */
[----:B------:R-:W-:Y:S02]  /*01d0*/  USHF.L.U32 UR6, UR6, 0x1, URZ ;  /* 0x0000000106067899 */ /* 0x000fe4000800063f */
[----:B0-----:R-:W-:Y:S02]  /*01e0*/  ULEA UR8, UR8, UR4, 0x18 ;  /* 0x0000000408087291 */ /* 0x001fe4000f8ec03f */
[----:B------:R-:W-:-:S04]  /*01f0*/  UIADD3 UR4, -UR5, 0x100000, URZ ;  /* 0x0010000005047890 */ /* 0x000fc8000fffe13f */
[----:B------:R-:W-:Y:S02]  /*0200*/  USHF.L.U32 UR5, UR4, 0xb, URZ ;  /* 0x0000000b04057899 */ /* 0x000fe4000800063f */
[----:B------:R-:W-:Y:S01]  /*0210*/  USHF.L.U32 UR4, UR4, 0x1, URZ ;  /* 0x0000000104047899 */ /* 0x000fe2000800063f */
[----:B------:R-:W0:Y:S11]  /*0220*/  FENCE.VIEW.ASYNC.S ;  /* 0x00000000000073c6 */ /* 0x000e360000000000 */
[----:B0-----:R0:W1:Y:S01]  /*0230*/  SYNCS.EXCH.64 URZ, [UR8], UR4 ;  /* 0x00000004083f75b2 */ /* 0x0010620008000100 */
[----:B------:R0:W2:Y:S01]  /*0240*/  SYNCS.EXCH.64 URZ, [UR8+0x10], UR6 ;  /* 0x00001006083f75b2 */ /* 0x0000a20008000100 */
[----:B------:R0:W3:Y:S01]  /*0250*/  SYNCS.EXCH.64 URZ, [UR8+0x8], UR4 ;  /* 0x00000804083f75b2 */ /* 0x0000e20008000100 */
[----:B------:R0:W4:Y:S01]  /*0260*/  SYNCS.EXCH.64 URZ, [UR8+0x18], UR6 ;  /* 0x00001806083f75b2 */ /* 0x0001220008000100 */
[----:B------:R-:W-:Y:S01]  /*0270*/  NOP ;  /* 0x0000000000007918 */ /* 0x000fe20000000000 */
.L_x_2:
[----:B------:R-:W-:Y:S01]  /*0280*/  SHF.R.S32.HI R4, RZ, 0x1f, R63 ;  /* 0x0000001fff047819 */ /* 0x000fe2000001143f */
[----:B------:R-:W5:Y:S01]  /*0290*/  SHFL.IDX PT, R0, R0, RZ, 0x1f ;  /* 0x00001fff00007589 */ /* 0x000f6200000e0000 */
[----:B0-----:R-:W0:Y:S01]  /*02a0*/  S2UR UR8, SR_CTAID.X ;  /* 0x00000000000879c3 */ /* 0x001e220000002500 */
[----:B------:R-:W-:Y:S02]  /*02b0*/  ELECT P0, URZ, PT ;  /* 0x00000000003f782f */ /* 0x000fe40003800000 */
[----:B------:R-:W-:Y:S01]  /*02c0*/  LEA.HI R4, R4, R63, RZ, 0x7 ;  /* 0x0000003f04047211 */ /* 0x000fe200078f38ff */
[----:B------:R-:W-:Y:S01]  /*02d0*/  ULDC UR4, c[0x0][0x150] ;  /* 0x0000540000047ab9 */ /* 0x000fe20000000800 */
[----:B------:R-:W-:Y:S01]  /*02e0*/  SHF.R.S32.HI R10, RZ, 0x1f, R5 ;  /* 0x0000001fff0a7819 */ /* 0x000fe20000011405 */
[----:B------:R-:W-:Y:S01]  /*02f0*/  NOP ;  /* 0x0000000000007918 */ /* 0x000fe20000000000 */
[----:B------:R-:W-:Y:S01]  /*0300*/  LOP3.LUT R4, R4, 0xffffff80, RZ, 0xc0, !PT ;  /* 0xffffff8004047812 */ /* 0x000fe200078ec0ff */
[----:B------:R-:W-:Y:S01]  /*0310*/  NOP ;  /* 0x0000000000007918 */ /* 0x000fe20000000000 */
[----:B------:R-:W-:Y:S01]  /*0320*/  LEA.HI R10, R10, R5, RZ, 0x2 ;  /* 0x000000050a0a7211 */ /* 0x000fe200078f10ff */
[----:B------:R-:W1:Y:S01]  /*0330*/  LDC R12, c[0x0][0x144] ;  /* 0x00005100ff0c7b82 */ /* 0x000e620000000800 */
[----:B------:R-:W-:Y:S01]  /*0340*/  IMAD.MOV.U32 R22, RZ, RZ, 0x1 ;  /* 0x00000001ff167424 */ /* 0x000fe200078e00ff */
[----:B------:R-:W-:Y:S01]  /*0350*/  ISETP.NE.AND P3, PT, R2, RZ, PT ;  /* 0x000000ff0200720c */ /* 0x000fe20003f65270 */
[----:B------:R-:W-:Y:S01]  /*0360*/  IMAD.IADD R8, R63, 0x1, -R4 ;  /* 0x000000013f087824 */ /* 0x000fe200078e0a04 */
[----:B------:R-:W-:Y:S01]  /*0370*/  LOP3.LUT R10, R10, 0x3ffffffc, RZ, 0xc0, !PT ;  /* 0x3ffffffc0a0a7812 */ /* 0x000fe200078ec0ff */
[----:B------:R-:W2:Y:S03]  /*0380*/  S2R R4, SR_CTAID.Y ;  /* 0x0000000000047919 */ /* 0x000ea60000002600 */
[----:B------:R-:W-:Y:S01]  /*0390*/  SHF.R.S32.HI R7, RZ, 0x1f, R8 ;  /* 0x0000001fff077819 */ /* 0x000fe20000011408 */
[----:B------:R-:W-:Y:S01]  /*03a0*/  IMAD.IADD R10, R5, 0x1, -R10 ;  /* 0x00000001050a7824 */ /* 0x000fe200078e0a0a */
[----:B------:R-:W3:Y:S02]  /*03b0*/  LDC R14, c[0x0][0x140] ;  /* 0x00005000ff0e7b82 */ /* 0x000ee40000000800 */
[----:B------:R-:W-:-:S02]  /*03c0*/  LEA.HI R7, R7, R8, RZ, 0x3 ;  /* 0x0000000807077211 */ /* 0x000fc400078f18ff */
[----:B-----5:R-:W-:Y:S02]  /*03d0*/  ISETP.NE.OR P0, PT, R0, RZ, !P0 ;  /* 0x000000ff0000720c */ /* 0x020fe40004705670 */
[--C-:B------:R-:W-:Y:S02]  /*03e0*/  SHF.R.S32.HI R0, RZ, 0x3, R7.reuse ;  /* 0x00000003ff007819 */ /* 0x100fe40000011407 */
[----:B0-----:R-:W-:Y:S02]  /*03f0*/  I2FP.F32.U32 R9, UR8 ;  /* 0x0000000800097c45 */ /* 0x001fe40008201000 */
[----:B------:R-:W-:-:S03]  /*0400*/  SHF.R.S32.HI R7, RZ, 0x1f, R7 ;  /* 0x0000001fff077819 */ /* 0x000fc60000011407 */
[----:B------:R-:W-:Y:S01]  /*0410*/  FMUL R11, R9, UR4 ;  /* 0x00000004090b7c20 */ /* 0x000fe20008400000 */
[----:B------:R-:W-:Y:S01]  /*0420*/  LEA.HI R7, R7, R0, RZ, 0x2 ;  /* 0x0000000007077211 */ /* 0x000fe200078f10ff */
[----:B------:R-:W-:Y:S01]  /*0430*/  ULDC UR4, c[0x0][0x154] ;  /* 0x0000550000047ab9 */ /* 0x000fe20000000800 */
[----:B------:R-:W0:Y:S01]  /*0440*/  LDC R9, c[0x0][0x148] ;  /* 0x00005200ff097b82 */ /* 0x000e220000000800 */
[----:B------:R-:W-:Y:S01]  /*0450*/  VOTEU.ALL UP0, P0 ;  /* 0x00000000003f7886 */ /* 0x000fe20000000000 */
[----:B------:R-:W-:Y:S01]  /*0460*/  LOP3.LUT R7, R7, 0xfffffffc, RZ, 0xc0, !PT ;  /* 0xfffffffc07077812 */ /* 0x000fe200078ec0ff */
[----:B------:R-:W5:Y:S01]  /*0470*/  F2I.U32.TRUNC.NTZ R11, R11 ;  /* 0x0000000b000b7305 */ /* 0x000f62000020f000 */
[----:B------:R-:W-:Y:S02]  /*0480*/  VOTEU.ALL UP1, P0 ;  /* 0x00000000003f7886 */ /* 0x000fe40000020000 */
[----:B------:R-:W-:Y:S01]  /*0490*/  @!UP0 UMOV UR6, 0x400 ;  /* 0x0000040000068882 */ /* 0x000fe20000000000 */
[----:B------:R-:W-:Y:S01]  /*04a0*/  IMAD.IADD R7, R0, 0x1, -R7 ;  /* 0x0000000100077824 */ /* 0x000fe200078e0a07 */
[----:B------:R-:W4:Y:S01]  /*04b0*/  @!UP0 S2UR UR7, SR_CgaCtaId ;  /* 0x00000000000789c3 */ /* 0x000f220000008800 */
[----:B------:R-:W-:-:S02]  /*04c0*/  SHF.R.S32.HI R0, RZ, 0x1f, R3 ;  /* 0x0000001fff007819 */ /* 0x000fc40000011403 */
[----:B------:R-:W-:Y:S01]  /*04d0*/  IMAD R10, R10, 0x4, R7 ;  /* 0x000000040a0a7824 */ /* 0x000fe200078e0207 */
[----:B--2---:R-:W-:Y:S02]  /*04e0*/  I2FP.F32.U32 R13, R4 ;  /* 0x00000004000d7245 */ /* 0x004fe40000201000 */
[----:B------:R-:W-:Y:S01]  /*04f0*/  LEA.HI R0, R0, R3, RZ, 0x2 ;  /* 0x0000000300007211 */ /* 0x000fe200078f10ff */
[C---:B------:R-:W-:Y:S01]  /*0500*/  IMAD.SHL.U32 R19, R10.reuse, 0x4, RZ ;  /* 0x000000040a137824 */ /* 0x040fe200078e00ff */
[----:B------:R-:W-:Y:S01]  /*0510*/  LEA.HI R7, R10, R10, RZ, 0x1 ;  /* 0x0000000a0a077211 */ /* 0x000fe200078f08ff */
[----:B------:R-:W-:Y:S01]  /*0520*/  FMUL R13, R13, UR4 ;  /* 0x000000040d0d7c20 */ /* 0x000fe20008400000 */
[----:B-----5:R-:W-:Y:S01]  /*0530*/  IMAD.MOV R15, RZ, RZ, -R11 ;  /* 0x000000ffff0f7224 */ /* 0x020fe200078e0a0b */
[----:B------:R-:W-:Y:S01]  /*0540*/  LOP3.LUT R0, R0, 0xfffffffc, RZ, 0xc0, !PT ;  /* 0xfffffffc00007812 */ /* 0x000fe200078ec0ff */
[----:B------:R-:W-:Y:S01]  /*0550*/  UMOV UR4, 0x20 ;  /* 0x0000002000047882 */ /* 0x000fe20000000000 */
[----:B------:R-:W-:Y:S01]  /*0560*/  LOP3.LUT R11, R7, 0xfffffffe, RZ, 0xc0, !PT ;  /* 0xfffffffe070b7812 */ /* 0x000fe200078ec0ff */
[----:B-1----:R-:W-:Y:S01]  /*0570*/  IMAD R7, R12, R15, UR8 ;  /* 0x000000080c077e24 */ /* 0x002fe2000f8e020f */
[----:B------:R-:W1:Y:S01]  /*0580*/  F2I.U32.TRUNC.NTZ R13, R13 ;  /* 0x0000000d000d7305 */ /* 0x000e62000020f000 */
[----:B------:R-:W-:Y:S01]  /*0590*/  IMAD.IADD R3, R3, 0x1, -R0 ;  /* 0x0000000103037824 */ /* 0x000fe200078e0a00 */
[C---:B------:R-:W-:Y:S01]  /*05a0*/  LOP3.LUT R19, R10.reuse, 0xc, R19, 0x78, !PT ;  /* 0x0000000c0a137812 */ /* 0x040fe200078e7813 */
[----:B------:R-:W-:Y:S01]  /*05b0*/  IMAD.IADD R12, R10, 0x1, -R11 ;  /* 0x000000010a0c7824 */ /* 0x000fe200078e0a0b */
[----:B------:R-:W-:-:S04]  /*05c0*/  @!UP0 UIADD3 UR4, -UR4, 0x100000, URZ ;  /* 0x0010000004048890 */ /* 0x000fc8000fffe13f */
[----:B------:R-:W-:Y:S02]  /*05d0*/  @!UP0 USHF.L.U32 UR5, UR4, 0xb, URZ ;  /* 0x0000000b04058899 */ /* 0x000fe4000800063f */
[----:B------:R-:W-:Y:S01]  /*05e0*/  @!UP0 USHF.L.U32 UR4, UR4, 0x1, URZ ;  /* 0x0000000104048899 */ /* 0x000fe2000800063f */
[----:B---3--:R-:W-:Y:S02]  /*05f0*/  ISETP.EQ.U32.AND P2, PT, R14, 0x1, PT ;  /* 0x000000010e00780c */ /* 0x008fe40003f42070 */
[C---:B------:R-:W-:Y:S02]  /*0600*/  ISETP.NE.AND P1, PT, R3.reuse, 0x3, PT ;  /* 0x000000030300780c */ /* 0x040fe40003f25270 */
[----:B------:R-:W-:Y:S01]  /*0610*/  ISETP.NE.AND P4, PT, R12, R7, PT ;  /* 0x000000070c00720c */ /* 0x000fe20003f85270 */
[----:B----4-:R-:W-:Y:S01]  /*0620*/  @!UP0 ULEA UR6, UR7, UR6, 0x18 ;  /* 0x0000000607068291 */ /* 0x010fe2000f8ec03f */
[----:B------:R-:W-:Y:S01]  /*0630*/  ISETP.EQ.OR P1, PT, R3, RZ, !P1 ;  /* 0x000000ff0300720c */ /* 0x000fe20004f22670 */
[----:B------:R-:W-:Y:S01]  /*0640*/  VOTEU.ALL UP0, P0 ;  /* 0x00000000003f7886 */ /* 0x000fe20000000000 */
[----:B------:R-:W-:Y:S01]  /*0650*/  LOP3.LUT P0, RZ, R8, 0x7, RZ, 0xc0, !PT ;  /* 0x0000000708ff7812 */ /* 0x000fe2000780c0ff */
[C---:B------:R-:W-:Y:S01]  /*0660*/  VIADD R8, R2.reuse, 0xffffffff ;  /* 0xffffffff02087836 */ /* 0x040fe20000000000 */
[----:B------:R-:W-:Y:S01]  /*0670*/  ISETP.EQ.AND P1, PT, R2, RZ, P1 ;  /* 0x000000ff0200720c */ /* 0x000fe20000f22270 */
[----:B-1----:R-:W-:Y:S01]  /*0680*/  IMAD.MOV R23, RZ, RZ, -R13 ;  /* 0x000000ffff177224 */ /* 0x002fe200078e0a0d */
[----:B------:R-:W-:-:S02]  /*0690*/  ISETP.LT.U32.AND P0, PT, R19, 0x2, !P0 ;  /* 0x000000021300780c */ /* 0x000fc40004701070 */
[----:B------:R-:W-:Y:S01]  /*06a0*/  ISETP.GE.U32.AND P6, PT, R8, 0x2, PT ;  /* 0x000000020800780c */ /* 0x000fe20003fc6070 */
[----:B0-----:R-:W-:Y:S01]  /*06b0*/  IMAD R11, R9, R23, R4 ;  /* 0x00000017090b7224 */ /* 0x001fe200078e0204 */
[----:B------:R-:W-:Y:S01]  /*06c0*/  SEL R18, RZ, 0x1, !P1 ;  /* 0x00000001ff127807 */ /* 0x000fe20004800000 */
[----:B------:R-:W0:Y:S02]  /*06d0*/  FENCE.VIEW.ASYNC.S ;  /* 0x00000000000073c6 */ /* 0x000e240000000000 */
[----:B0-----:R0:W1:Y:S01]  /*06e0*/  @!UP0 SYNCS.EXCH.64 URZ, [UR6+0x30], UR4 ;  /* 0x00003004063f85b2 */ /* 0x0010620008000100 */
[----:B------:R-:W-:Y:S02]  /*06f0*/  @P4 LEA.HI R0, R19, R19, RZ, 0x1 ;  /* 0x0000001313004211 */ /* 0x000fe400078f08ff */
[----:B------:R-:W-:Y:S02]  /*0700*/  SEL R18, R18, 0x2, P6 ;  /* 0x0000000212127807 */ /* 0x000fe40003000000 */
[----:B------:R-:W-:-:S04]  /*0710*/  @P4 SHF.R.S32.HI R0, RZ, 0x1, R0 ;  /* 0x00000001ff004819 */ /* 0x000fc80000011400 */
[----:B------:R-:W-:Y:S02]  /*0720*/  @P4 ISETP.NE.AND P5, PT, R0, R11, PT ;  /* 0x0000000b0000420c */ /* 0x000fe40003fa5270 */
[----:B------:R-:W-:Y:S02]  /*0730*/  SEL R11, RZ, 0x1, !P0 ;  /* 0x00000001ff0b7807 */ /* 0x000fe40004000000 */
[----:B------:R-:W-:Y:S02]  /*0740*/  @P4 SEL R22, RZ, 0x1, P5 ;  /* 0x00000001ff164807 */ /* 0x000fe40002800000 */
[----:B------:R-:W-:Y:S01]  /*0750*/  LOP3.LUT R0, R63, 0x7f, RZ, 0xc0, !PT ;  /* 0x0000007f3f007812 */ /* 0x000fe200078ec0ff */
[----:B------:R0:W2:Y:S01]  /*0760*/  @!UP1 SYNCS.EXCH.64 URZ, [UR6+0x38], UR4 ;  /* 0x00003804063f95b2 */ /* 0x0000a20008000100 */
[----:B------:R-:W-:Y:S01]  /*0770*/  LOP3.LUT R22, R22, R11, RZ, 0xc0, !PT ;  /* 0x0000000b16167212 */ /* 0x000fe200078ec0ff */
[----:B------:R-:W-:Y:S01]  /*0780*/  NOP ;  /* 0x0000000000007918 */ /* 0x000fe20000000000 */
[----:B------:R-:W-:Y:S05]  /*0790*/  @!P2 BRA `(.L_x_3) ;  /* 0x000000000008a947 */ /* 0x000fea0003800000 */
[----:B-12---:R-:W-:Y:S01]  /*07a0*/  UCGABAR_ARV ;  /* 0x00000000000079c7 */ /* 0x006fe20008000000 */
[----:B------:R-:W-:Y:S05]  /*07b0*/  BRA `(.L_x_4) ;  /* 0x0000000000047947 */ /* 0x000fea0003800000 */
.L_x_3:
[----:B-12---:R-:W-:Y:S01]  /*07c0*/  NOP ;  /* 0x0000000000007918 */ /* 0x006fe20000000000 */
.L_x_4:
[----:B------:R-:W1:Y:S01]  /*07d0*/  LDC R2, c[0x0][0x65c] ;  /* 0x00019700ff027b82 */ /* 0x000e620000000800 */
[----:B------:R-:W-:Y:S02]  /*07e0*/  IMAD.U32 R10, RZ, RZ, UR8 ;  /* 0x00000008ff0a7e24 */ /* 0x000fe4000f8e00ff */
[----:B------:R-:W-:Y:S01]  /*07f0*/  IMAD.MOV.U32 R11, RZ, RZ, RZ ;  /* 0x000000ffff0b7224 */ /* 0x000fe200078e00ff */
[----:B-1----:R-:W-:-:S04]  /*0800*/  ISETP.NE.AND P1, PT, R2, 0x1, PT ;  /* 0x000000010200780c */ /* 0x002fc80003f25270 */
[----:B------:R-:W-:-:S09]  /*0810*/  P2R R5, PR, RZ, 0x2 ;  /* 0x00000002ff057803 */ /* 0x000fd20000000000 */
[----:B------:R-:W1:Y:S01]  /*0820*/  @P1 LDC R17, c[0x0][0x10] ;  /* 0x00000400ff111b82 */ /* 0x000e620000000800 */
[----:B------:R-:W-:Y:S02]  /*0830*/  @P1 IMAD.MOV.U32 R5, RZ, RZ, RZ ;  /* 0x000000ffff051224 */ /* 0x000fe400078e00ff */
[----:B------:R-:W-:-:S05]  /*0840*/  @P1 IMAD.MOV.U32 R15, RZ, RZ, RZ ;  /* 0x000000ffff0f1224 */ /* 0x000fca00078e00ff */
[----:B------:R-:W2:Y:S01]  /*0850*/  @!P1 LDC R13, c[0x0][0xc] ;  /* 0x00000300ff0d9b82 */ /* 0x000ea20000000800 */
[----:B0-----:R-:W-:Y:S01]  /*0860*/  ULDC UR4, c[0x0][0xc] ;  /* 0x0000030000047ab9 */ /* 0x001fe20000000800 */
[----:B------:R-:W-:Y:S01]  /*0870*/  ULDC UR5, c[0x0][0x10] ;  /* 0x0000040000057ab9 */ /* 0x000fe20000000800 */
[----:B------:R-:W-:Y:S01]  /*0880*/  ULDC UR6, c[0x0][0x14] ;  /* 0x0000050000067ab9 */ /* 0x000fe20000000800 */
[----:B------:R-:W-:-:S04]  /*0890*/  UIMAD.WIDE.U32 UR4, UR4, UR5, URZ ;  /* 0x00000005040472a5 */ /* 0x000fc8000f8e003f */
[----:B------:R-:W-:Y:S02]  /*08a0*/  UIMAD.WIDE.U32 UR38, UR4, UR6, URZ ;  /* 0x00000006042672a5 */ /* 0x000fe4000f8e003f */
[----:B------:R-:W-:-:S04]  /*08b0*/  UIMAD UR37, UR5, UR6, URZ ;  /* 0x00000006052572a4 */ /* 0x000fc8000f8e023f */
[----:B------:R-:W-:Y:S01]  /*08c0*/  UIADD3 UR37, UR39, UR37, URZ ;  /* 0x0000002527257290 */ /* 0x000fe2000fffe03f */
[----:B-1----:R-:W-:-:S04]  /*08d0*/  @P1 IMAD.WIDE.U32 R16, R17, UR8, R4 ;  /* 0x0000000811101c25 */ /* 0x002fc8000f8e0004 */
[----:B------:R-:W-:Y:S02]  /*08e0*/  @P1 IMAD.IADD R17, R17, 0x1, R15 ;  /* 0x0000000111111824 */ /* 0x000fe400078e020f */
[----:B--2---:R-:W-:-:S04]  /*08f0*/  @!P1 IMAD.WIDE.U32 R10, R4, R13, R10 ;  /* 0x0000000d040a9225 */ /* 0x004fc800078e000a */
[----:B------:R-:W-:Y:S02]  /*0900*/  @!P1 IMAD.MOV.U32 R16, RZ, RZ, R10 ;  /* 0x000000ffff109224 */ /* 0x000fe400078e000a */
[----:B------:R-:W-:Y:S01]  /*0910*/  @!P1 IMAD.MOV.U32 R17, RZ, RZ, R11 ;  /* 0x000000ffff119224 */ /* 0x000fe200078e000b */
[----:B------:R-:W-:Y:S06]  /*0920*/  @!P2 BRA `(.L_x_5) ;  /* 0x00000000000ca947 */ /* 0x000fec0003800000 */
[----:B------:R-:W-:Y:S01]  /*0930*/  UCGABAR_WAIT ;  /* 0x0000000000007dc7 */ /* 0x000fe20008000000 */
[----:B------:R-:W-:Y:S01]  /*0940*/  CCTL.IVALL ;  /* 0x00000000ff00798f */ /* 0x000fe20002000000 */
[----:B------:R-:W-:Y:S05]  /*0950*/  BRA `(.L_x_6) ;  /* 0x0000000000047947 */ /* 0x000fea0003800000 */
.L_x_5:
[----:B------:R-:W-:Y:S06]  /*0960*/  BAR.SYNC.DEFER_BLOCKING 0x0 ;  /* 0x0000000000007b1d */ /* 0x000fec0000010000 */
.L_x_6:
[----:B------:R-:W-:Y:S05]  /*0970*/  @!P3 BRA `(.L_x_7) ;  /* 0x0000004800b4b947 */ /* 0x000fea0003800000 */
[----:B------:R-:W-:-:S13]  /*0980*/  ISETP.GT.U32.AND P0, PT, R8, 0x1, PT ;  /* 0x000000010800780c */ /* 0x000fda0003f04070 */
[----:B------:R-:W-:Y:S05]  /*0990*/  @P0 EXIT ;  /* 0x000000000000094d */ /* 0x000fea0003800000 */
[----:B------:R-:W-:Y:S01]  /*09a0*/  ULDC.64 UR4, c[0x0][0x650] ;  /* 0x0001940000047ab9 */ /* 0x000fe20000000a00 */
[----:B------:R-:W-:Y:S01]  /*09b0*/  PRMT R3, RZ, 0x7610, R3 ;  /* 0x00007610ff037816 */ /* 0x000fe20000000003 */
[----:B------:R-:W-:Y:S01]  /*09c0*/  IMAD.MOV.U32 R71, RZ, RZ, -0x1 ;  /* 0xffffffffff477424 */ /* 0x000fe200078e00ff */
[----:B------:R-:W-:Y:S01]  /*09d0*/  ISETP.GE.U32.AND P0, PT, R16, UR4, PT ;  /* 0x0000000410007c0c */ /* 0x000fe2000bf06070 */
[----:B------:R-:W-:Y:S02]  /*09e0*/  IMAD.MOV.U32 R70, RZ, RZ, -0x1 ;  /* 0xffffffffff467424 */ /* 0x000fe400078e00ff */
[----:B------:R-:W-:Y:S01]  /*09f0*/  IMAD.MOV.U32 R69, RZ, RZ, -0x1 ;  /* 0xffffffffff457424 */ /* 0x000fe200078e00ff */
[----:B------:R-:W-:-:S13]  /*0a00*/  ISETP.GE.U32.AND.EX P0, PT, R17, UR5, PT, P0 ;  /* 0x0000000511007c0c */ /* 0x000fda000bf06100 */
[----:B------:R-:W-:Y:S05]  /*0a10*/  @P0 BRA `(.L_x_8) ;  /* 0x0000000400280947 */ /* 0x000fea0003800000 */
[----:B------:R-:W0:Y:S01]  /*0a20*/  LDC.64 R24, c[0x0][0x628] ;  /* 0x00018a00ff187b82 */ /* 0x000e220000000a00 */
[----:B------:R-:W-:Y:S02]  /*0a30*/  IMAD.MOV.U32 R10, RZ, RZ, R16 ;  /* 0x000000ffff0a7224 */ /* 0x000fe400078e0010 */
[----:B------:R-:W-:-:S05]  /*0a40*/  IMAD.MOV.U32 R11, RZ, RZ, R17 ;  /* 0x000000ffff0b7224 */ /* 0x000fca00078e0011 */
[----:B------:R-:W1:Y:S08]  /*0a50*/  LDC R8, c[0x0][0x630] ;  /* 0x00018c00ff087b82 */ /* 0x000e700000000800 */
[----:B------:R-:W2:Y:S01]  /*0a60*/  LDC.64 R26, c[0x0][0x620] ;  /* 0x00018800ff1a7b82 */ /* 0x000ea20000000a00 */
[----:B0-----:R-:W-:-:S04]  /*0a70*/  ISETP.NE.U32.AND P0, PT, R24, RZ, PT ;  /* 0x000000ff1800720c */ /* 0x001fc80003f05070 */
[----:B------:R-:W-:-:S13]  /*0a80*/  ISETP.NE.AND.EX P0, PT, R25, RZ, PT, P0 ;  /* 0x000000ff1900720c */ /* 0x000fda0003f05300 */
[----:B-12---:R-:W-:Y:S05]  /*0a90*/  @!P0 BRA `(.L_x_9) ;  /* 0x0000000000288947 */ /* 0x006fea0003800000 */
[----:B------:R-:W0:Y:S02]  /*0aa0*/  LDC R3, c[0x0][0x634] ;  /* 0x00018d00ff037b82 */ /* 0x000e240000000800 */
[----:B0-----:R-:W-:-:S05]  /*0ab0*/  IADD3 R3, P0, R16, R3, RZ ;  /* 0x0000000310037210 */ /* 0x001fca0007f1e0ff */
[----:B------:R-:W-:-:S04]  /*0ac0*/  IMAD.X R21, RZ, RZ, R17, P0 ;  /* 0x000000ffff157224 */ /* 0x000fc800000e0611 */
[----:B------:R-:W-:-:S04]  /*0ad0*/  IMAD.WIDE.U32 R10, R21, R24, RZ ;  /* 0x00000018150a7225 */ /* 0x000fc800078e00ff */
[----:B------:R-:W-:-:S04]  /*0ae0*/  IMAD.WIDE.U32 R12, P0, R3, R25, R10 ;  /* 0x00000019030c7225 */ /* 0x000fc8000780000a */
[----:B------:R-:W-:-:S04]  /*0af0*/  IMAD.WIDE.U32 R10, R3, R24, RZ ;  /* 0x00000018030a7225 */ /* 0x000fc800078e00ff */
[----:B------:R-:W-:Y:S01]  /*0b00*/  IMAD.X R15, RZ, RZ, RZ, P0 ;  /* 0x000000ffff0f7224 */ /* 0x000fe200000e06ff */
[----:B------:R-:W-:Y:S01]  /*0b10*/  IADD3 RZ, P0, R11, R12, RZ ;  /* 0x0000000c0bff7210 */ /* 0x000fe20007f1e0ff */
[----:B------:R-:W-:-:S04]  /*0b20*/  IMAD.MOV.U32 R14, RZ, RZ, R13 ;  /* 0x000000ffff0e7224 */ /* 0x000fc800078e000d */
[----:B------:R-:W-:-:S08]  /*0b30*/  IMAD.WIDE.U32.X R10, R21, R25, R14, P0 ;  /* 0x00000019150a7225 */ /* 0x000fd000000e040e */
.L_x_9:
[----:B------:R-:W0:Y:S01]  /*0b40*/  LDC.64 R30, c[0x0][0x640] ;  /* 0x00019000ff1e7b82 */ /* 0x000e220000000a00 */
[-CC-:B------:R-:W-:Y:S02]  /*0b50*/  SHF.R.U64 R69, R10, R8.reuse, R11.reuse ;  /* 0x000000080a457219 */ /* 0x180fe4000000120b */
[----:B------:R-:W-:Y:S02]  /*0b60*/  SHF.R.U32.HI R3, RZ, R8, R11 ;  /* 0x00000008ff037219 */ /* 0x000fe4000001160b */
[----:B------:R-:W-:-:S03]  /*0b70*/  IADD3 R5, P0, RZ, -R69, RZ ;  /* 0x80000045ff057210 */ /* 0x000fc60007f1e0ff */
[----:B------:R-:W1:Y:S02]  /*0b80*/  LDC R12, c[0x0][0x618] ;  /* 0x00018600ff0c7b82 */ /* 0x000e640000000800 */
[----:B------:R-:W-:Y:S02]  /*0b90*/  IMAD.X R3, RZ, RZ, ~R3, P0 ;  /* 0x000000ffff037224 */ /* 0x000fe400000e0e03 */
[----:B------:R-:W-:-:S04]  /*0ba0*/  IMAD.WIDE.U32 R10, R5, R26, R16 ;  /* 0x0000001a050a7225 */ /* 0x000fc800078e0010 */
[----:B------:R-:W2:Y:S01]  /*0bb0*/  LDC R20, c[0x0][0x608] ;  /* 0x00018200ff147b82 */ /* 0x000ea20000000800 */
[----:B------:R-:W-:Y:S02]  /*0bc0*/  IMAD R8, R3, R26, RZ ;  /* 0x0000001a03087224 */ /* 0x000fe400078e02ff */
[----:B------:R-:W-:Y:S02]  /*0bd0*/  IMAD.MOV.U32 R3, RZ, RZ, -0x1 ;  /* 0xffffffffff037424 */ /* 0x000fe400078e00ff */
[----:B------:R-:W-:Y:S02]  /*0be0*/  IMAD R5, R5, R27, R8 ;  /* 0x0000001b05057224 */ /* 0x000fe400078e0208 */
[----:B------:R-:W-:Y:S01]  /*0bf0*/  IMAD R26, R9, R23, R4 ;  /* 0x00000017091a7224 */ /* 0x000fe200078e0204 */
[----:B------:R-:W3:Y:S01]  /*0c00*/  LDC R28, c[0x0][0x658] ;  /* 0x00019600ff1c7b82 */ /* 0x000ee20000000800 */
[----:B------:R-:W-:Y:S01]  /*0c10*/  IMAD.IADD R5, R11, 0x1, R5 ;  /* 0x000000010b057824 */ /* 0x000fe200078e0205 */
[----:B0-----:R-:W-:Y:S01]  /*0c20*/  ISETP.NE.U32.AND P0, PT, R30, RZ, PT ;  /* 0x000000ff1e00720c */ /* 0x001fe20003f05070 */
[----:B------:R-:W-:-:S03]  /*0c30*/  IMAD.MOV.U32 R23, RZ, RZ, 0x1 ;  /* 0x00000001ff177424 */ /* 0x000fc600078e00ff */
[----:B------:R-:W-:Y:S02]  /*0c40*/  ISETP.NE.AND.EX P0, PT, R31, RZ, PT, P0 ;  /* 0x000000ff1f00720c */ /* 0x000fe40003f05300 */
[----:B------:R-:W0:Y:S01]  /*0c50*/  LDC R24, c[0x0][0x600] ;  /* 0x00018000ff187b82 */ /* 0x000e220000000800 */
[-CC-:B-1----:R-:W-:Y:S02]  /*0c60*/  SHF.R.U64 R14, R10, R12.reuse, R5.reuse ;  /* 0x0000000c0a0e7219 */ /* 0x182fe40000001205 */
[----:B------:R-:W-:-:S05]  /*0c70*/  SHF.R.U32.HI R5, RZ, R12, R5 ;  /* 0x0000000cff057219 */ /* 0x000fca0000011605 */
[----:B------:R-:W1:Y:S01]  /*0c80*/  LDC R15, c[0x0][0x648] ;  /* 0x00019200ff0f7b82 */ /* 0x000e620000000800 */
[-CC-:B--2---:R-:W-:Y:S02]  /*0c90*/  SHF.R.U64 R27, R14, R20.reuse, R5.reuse ;  /* 0x000000140e1b7219 */ /* 0x184fe40000001205 */
[----:B------:R-:W-:-:S05]  /*0ca0*/  SHF.R.U32.HI R5, RZ, R20, R5 ;  /* 0x00000014ff057219 */ /* 0x000fca0000011605 */
[----:B------:R-:W2:Y:S01]  /*0cb0*/  LDC R21, c[0x0][0x638] ;  /* 0x00018e00ff157b82 */ /* 0x000ea20000000800 */
[-CC-:B---3--:R-:W-:Y:S02]  /*0cc0*/  SHF.R.U64 R20, R27, R28.reuse, R5.reuse ;  /* 0x0000001c1b147219 */ /* 0x188fe40000001205 */
[-C--:B------:R-:W-:Y:S02]  /*0cd0*/  SHF.L.U32 R3, R3, R28.reuse, RZ ;  /* 0x0000001c03037219 */ /* 0x080fe400000006ff */
[----:B------:R-:W-:Y:S01]  /*0ce0*/  SHF.R.U32.HI R5, RZ, R28, R5 ;  /* 0x0000001cff057219 */ /* 0x000fe20000011605 */
[----:B------:R-:W-:Y:S01]  /*0cf0*/  IMAD.MOV.U32 R4, RZ, RZ, R20 ;  /* 0x000000ffff047224 */ /* 0x000fe200078e0014 */
[----:B------:R-:W-:Y:S01]  /*0d00*/  LOP3.LUT R12, RZ, R3, RZ, 0x33, !PT ;  /* 0x00000003ff0c7212 */ /* 0x000fe200078e33ff */
[----:B------:R-:W3:Y:S01]  /*0d10*/  LDC R25, c[0x0][0x610] ;  /* 0x00018400ff197b82 */ /* 0x000ee20000000800 */
[----:B------:R-:W-:Y:S05]  /*0d20*/  @!P0 BRA `(.L_x_10) ;  /* 0x0000000000288947 */ /* 0x000fea0003800000 */
[----:B------:R-:W4:Y:S02]  /*0d30*/  LDC R3, c[0x0][0x64c] ;  /* 0x00019300ff037b82 */ /* 0x000f240000000800 */
[----:B----4-:R-:W-:-:S05]  /*0d40*/  IADD3 R3, P0, R20, R3, RZ ;  /* 0x0000000314037210 */ /* 0x010fca0007f1e0ff */
        /* <DEDUP_REMOVED lines=8> */
.L_x_10:
[----:B-1----:R-:W-:Y:S01]  /*0dd0*/  SHF.R.U64 R4, R4, R15, R5 ;  /* 0x0000000f04047219 */ /* 0x002fe20000001205 */
[----:B0-----:R-:W-:Y:S01]  /*0de0*/  VIADD R5, R24, 0xffffffff ;  /* 0xffffffff18057836 */ /* 0x001fe20000000000 */
[----:B------:R-:W-:Y:S02]  /*0df0*/  SHF.L.U32 R3, R23, R28, RZ ;  /* 0x0000001c17037219 */ /* 0x000fe400000006ff */
[----:B------:R-:W-:Y:S01]  /*0e00*/  LOP3.LUT R12, R27, R12, RZ, 0xc0, !PT ;  /* 0x0000000c1b0c7212 */ /* 0x000fe200078ec0ff */
[----:B------:R-:W-:Y:S01]  /*0e10*/  IMAD.MOV R8, RZ, RZ, -R4 ;  /* 0x000000ffff087224 */ /* 0x000fe200078e0a04 */
[----:B------:R-:W-:-:S03]  /*0e20*/  SEL R7, R7, R26, !P1 ;  /* 0x0000001a07077207 */ /* 0x000fc60004800000 */
[----:B------:R-:W-:Y:S01]  /*0e30*/  IMAD R12, R3, R4, R12 ;  /* 0x00000004030c7224 */ /* 0x000fe200078e020c */
[----:B------:R-:W-:Y:S01]  /*0e40*/  LOP3.LUT R4, R14, R5, RZ, 0xc0, !PT ;  /* 0x000000050e047212 */ /* 0x000fe200078ec0ff */
[----:B--2---:R-:W-:Y:S02]  /*0e50*/  IMAD R3, R8, R21, R20 ;  /* 0x0000001508037224 */ /* 0x004fe400078e0214 */
[----:B---3--:R-:W-:Y:S02]  /*0e60*/  IMAD R7, R12, R25, R7 ;  /* 0x000000190c077224 */ /* 0x008fe400078e0207 */
[----:B------:R-:W-:Y:S02]  /*0e70*/  IMAD.MOV.U32 R5, RZ, RZ, 0x1 ;  /* 0x00000001ff057424 */ /* 0x000fe400078e00ff */
[----:B------:R-:W-:-:S03]  /*0e80*/  IMAD R4, R3, R24, R4 ;  /* 0x0000001803047224 */ /* 0x000fc600078e0204 */
[----:B------:R-:W-:Y:S02]  /*0e90*/  PRMT R3, R5, 0x7610, R3 ;  /* 0x0000761005037816 */ /* 0x000fe40000000003 */
[----:B------:R-:W-:Y:S02]  /*0ea0*/  SEL R70, R4, R7, !P1 ;  /* 0x0000000704467207 */ /* 0x000fe40004800000 */
[----:B------:R-:W-:-:S07]  /*0eb0*/  SEL R71, R7, R4, !P1 ;  /* 0x0000000407477207 */ /* 0x000fce0004800000 */
.L_x_8:
[----:B------:R-:W-:-:S08]  /*0ec0*/  NOP ;  /* 0x0000000000007918 */ /* 0x000fd00000000000 */
[----:B------:R-:W0:Y:S02]  /*0ed0*/  USETMAXREG.TRY_ALLOC.CTAPOOL UP0, 0xe8 ;  /* 0x000000e8000079c8 */ /* 0x000e240008000600 */
[----:B0-----:R-:W-:-:S13]  /*0ee0*/  PLOP3.LUT P0, PT, PT, PT, UP0, 0x80, 0x0 ;  /* 0x000000000000781c */ /* 0x001fda0003f0f008 */
[----:B------:R-:W-:Y:S05]  /*0ef0*/  @!P0 BRA `(.L_x_8) ;  /* 0xfffffffc00f08947 */ /* 0x000fea000383ffff */
[----:B------:R-:W-:Y:S01]  /*0f00*/  ULDC.64 UR4, c[0x0][0x598] ;  /* 0x0001660000047ab9 */ /* 0x000fe20000000a00 */
[----:B------:R-:W-:Y:S01]  /*0f10*/  ULDC.64 UR40, c[0x0][0x208] ;  /* 0x0000820000287ab9 */ /* 0x000fe20000000a00 */
[----:B------:R-:W-:-:S04]  /*0f20*/  ISETP.NE.U32.AND P0, PT, RZ, UR4, PT ;  /* 0x00000004ff007c0c */ /* 0x000fc8000bf05070 */
[----:B------:R-:W-:-:S13]  /*0f30*/  ISETP.NE.AND.EX P0, PT, RZ, UR5, PT, P0 ;  /* 0x00000005ff007c0c */ /* 0x000fda000bf05300 */
[----:B------:R-:W-:Y:S05]  /*0f40*/  @!P0 BRA `(.L_x_11) ;  /* 0x00000000001c8947 */ /* 0x000fea0003800000 */
[----:B------:R-:W0:Y:S02]  /*0f50*/  LDC.64 R4, c[0x0][0x598] ;  /* 0x00016600ff047b82 */ /* 0x000e240000000a00 */
[----:B0-----:R-:W2:Y:S02]  /*0f60*/  LDG.E.64 R4, desc[UR40][R4.64] ;  /* 0x0000002804047981 */ /* 0x001ea4000c1e1b00 */
[----:B--2---:R-:W-:-:S04]  /*0f70*/  ISETP.NE.U32.AND P0, PT, R4, RZ, PT ;  /* 0x000000ff0400720c */ /* 0x004fc80003f05070 */
[----:B------:R-:W-:-:S13]  /*0f80*/  ISETP.NE.AND.EX P0, PT, R5, RZ, PT, P0 ;  /* 0x000000ff0500720c */ /* 0x000fda0003f05300 */
[----:B------:R-:W-:Y:S05]  /*0f90*/  @!P0 BRA `(.L_x_11) ;  /* 0x0000000000088947 */ /* 0x000fea0003800000 */
[----:B------:R0:W5:Y:S01]  /*0fa0*/  LD.E R23, desc[UR40][R4.64] ;  /* 0x0000002804177980 */ /* 0x000162000c101900 */
[----:B------:R-:W-:Y:S05]  /*0fb0*/  BRA `(.L_x_12) ;  /* 0x0000000000247947 */ /* 0x000fea0003800000 */
.L_x_11:
[----:B------:R-:W-:Y:S02]  /*0fc0*/  ULDC.64 UR4, c[0x0][0x588] ;  /* 0x0001620000047ab9 */ /* 0x000fe40000000a00 */
[----:B------:R-:W-:-:S04]  /*0fd0*/  ISETP.NE.U32.AND P0, PT, RZ, UR4, PT ;  /* 0x00000004ff007c0c */ /* 0x000fc8000bf05070 */
[----:B------:R-:W-:-:S13]  /*0fe0*/  ISETP.NE.AND.EX P0, PT, RZ, UR5, PT, P0 ;  /* 0x00000005ff007c0c */ /* 0x000fda000bf05300 */
[----:B------:R-:W-:Y:S05]  /*0ff0*/  @!P0 BRA `(.L_x_13) ;  /* 0x00000000000c8947 */ /* 0x000fea0003800000 */
[----:B------:R-:W0:Y:S02]  /*1000*/  LDC.64 R4, c[0x0][0x588] ;  /* 0x00016200ff047b82 */ /* 0x000e240000000a00 */
[----:B0-----:R1:W5:Y:S01]  /*1010*/  LDG.E R23, desc[UR40][R4.64] ;  /* 0x0000002804177981 */ /* 0x001362000c1e1900 */
[----:B------:R-:W-:Y:S05]  /*1020*/  BRA `(.L_x_12) ;  /* 0x0000000000087947 */ /* 0x000fea0003800000 */
.L_x_13:
[----:B------:R-:W-:Y:S02]  /*1030*/  ULDC UR4, c[0x0][0x580] ;  /* 0x0001600000047ab9 */ /* 0x000fe40000000800 */
[----:B------:R-:W-:-:S07]  /*1040*/  IMAD.U32 R23, RZ, RZ, UR4 ;  /* 0x00000004ff177e24 */ /* 0x000fce000f8e00ff */
.L_x_12:
[----:B------:R-:W-:Y:S02]  /*1050*/  ULDC.64 UR4, c[0x0][0x5a0] ;  /* 0x0001680000047ab9 */ /* 0x000fe40000000a00 */
[----:B------:R-:W-:-:S04]  /*1060*/  ISETP.NE.U32.AND P0, PT, RZ, UR4, PT ;  /* 0x00000004ff007c0c */ /* 0x000fc8000bf05070 */
[----:B------:R-:W-:-:S13]  /*1070*/  ISETP.NE.AND.EX P0, PT, RZ, UR5, PT, P0 ;  /* 0x00000005ff007c0c */ /* 0x000fda000bf05300 */
[----:B------:R-:W-:Y:S05]  /*1080*/  @!P0 BRA `(.L_x_14) ;  /* 0x00000000001c8947 */ /* 0x000fea0003800000 */
[----:B01----:R-:W0:Y:S02]  /*1090*/  LDC.64 R4, c[0x0][0x5a0] ;  /* 0x00016800ff047b82 */ /* 0x003e240000000a00 */
[----:B0-----:R-:W2:Y:S02]  /*10a0*/  LDG.E.64 R4, desc[UR40][R4.64] ;  /* 0x0000002804047981 */ /* 0x001ea4000c1e1b00 */
[----:B--2---:R-:W-:-:S04]  /*10b0*/  ISETP.NE.U32.AND P0, PT, R4, RZ, PT ;  /* 0x000000ff0400720c */ /* 0x004fc80003f05070 */
[----:B------:R-:W-:-:S13]  /*10c0*/  ISETP.NE.AND.EX P0, PT, R5, RZ, PT, P0 ;  /* 0x000000ff0500720c */ /* 0x000fda0003f05300 */
[----:B------:R-:W-:Y:S05]  /*10d0*/  @!P0 BRA `(.L_x_14) ;  /* 0x0000000000088947 */ /* 0x000fea0003800000 */
[----:B------:R0:W5:Y:S01]  /*10e0*/  LD.E R58, desc[UR40][R4.64] ;  /* 0x00000028043a7980 */ /* 0x000162000c101900 */
[----:B------:R-:W-:Y:S05]  /*10f0*/  BRA `(.L_x_15) ;  /* 0x0000000000247947 */ /* 0x000fea0003800000 */
.L_x_14:
[----:B------:R-:W-:Y:S02]  /*1100*/  ULDC.64 UR4, c[0x0][0x590] ;  /* 0x0001640000047ab9 */ /* 0x000fe40000000a00 */
[----:B------:R-:W-:-:S04]  /*1110*/  ISETP.NE.U32.AND P0, PT, RZ, UR4, PT ;  /* 0x00000004ff007c0c */ /* 0x000fc8000bf05070 */
[----:B------:R-:W-:-:S13]  /*1120*/  ISETP.NE.AND.EX P0, PT, RZ, UR5, PT, P0 ;  /* 0x00000005ff007c0c */ /* 0x000fda000bf05300 */
[----:B------:R-:W-:Y:S05]  /*1130*/  @!P0 BRA `(.L_x_16) ;  /* 0x00000000000c8947 */ /* 0x000fea0003800000 */
[----:B------:R-:W2:Y:S02]  /*1140*/  LDC.64 R58, c[0x0][0x590] ;  /* 0x00016400ff3a7b82 */ /* 0x000ea40000000a00 */
[----:B--2---:R2:W5:Y:S01]  /*1150*/  LDG.E R58, desc[UR40][R58.64] ;  /* 0x000000283a3a7981 */ /* 0x004562000c1e1900 */
[----:B------:R-:W-:Y:S05]  /*1160*/  BRA `(.L_x_15) ;  /* 0x0000000000087947 */ /* 0x000fea0003800000 */
.L_x_16:
[----:B------:R-:W-:Y:S02]  /*1170*/  ULDC UR4, c[0x0][0x584] ;  /* 0x0001610000047ab9 */ /* 0x000fe40000000800 */
[----:B------:R-:W-:-:S07]  /*1180*/  IMAD.U32 R58, RZ, RZ, UR4 ;  /* 0x00000004ff3a7e24 */ /* 0x000fce000f8e00ff */
.L_x_15:
[----:B------:R-:W-:-:S13]  /*1190*/  LOP3.LUT P0, RZ, R3, 0xff, RZ, 0xc0, !PT ;  /* 0x000000ff03ff7812 */ /* 0x000fda000780c0ff */
[----:B------:R-:W-:Y:S05]  /*11a0*/  @!P0 EXIT ;  /* 0x000000000000894d */ /* 0x000fea0003800000 */
[----:B------:R-:W3:Y:S01]  /*11b0*/  LDC R61, c[0x0][0x658] ;  /* 0x00019600ff3d7b82 */ /* 0x000ee20000000800 */
[----:B------:R-:W-:Y:S01]  /*11c0*/  LOP3.LUT R6, R6, 0x1, RZ, 0xc0, !PT ;  /* 0x0000000106067812 */ /* 0x000fe200078ec0ff */
[----:B------:R-:W-:Y:S01]  /*11d0*/  ULDC.64 UR6, c[0x0][0x288] ;  /* 0x0000a20000067ab9 */ /* 0x000fe20000000a00 */
[----:B------:R-:W-:Y:S01]  /*11e0*/  SHF.R.U32.HI R3, RZ, 0x2, R63 ;  /* 0x00000002ff037819 */ /* 0x000fe2000001163f */
[----:B------:R-:W-:Y:S01]  /*11f0*/  UIADD3 UR4, UR7, 0xff, URZ ;  /* 0x000000ff07047890 */ /* 0x000fe2000fffe03f */
[----:B------:R-:W-:Y:S01]  /*1200*/  SHF.R.U32.HI R0, RZ, 0x1, R0 ;  /* 0x00000001ff007819 */ /* 0x000fe20000011600 */
[----:B------:R-:W-:Y:S01]  /*1210*/  IMAD.SHL.U32 R56, R6, 0x40, RZ ;  /* 0x0000004006387824 */ /* 0x000fe200078e00ff */
[----:B------:R-:W-:Y:S01]  /*1220*/  LOP3.LUT R3, R3, 0x7, RZ, 0xc0, !PT ;  /* 0x0000000703037812 */ /* 0x000fe200078ec0ff */
[----:B01----:R-:W0:Y:S01]  /*1230*/  LDC.64 R4, c[0x0][0x5c8] ;  /* 0x00017200ff047b82 */ /* 0x003e220000000a00 */
[----:B------:R-:W-:Y:S01]  /*1240*/  USHF.R.S32.HI UR5, URZ, 0x1f, UR4 ;  /* 0x0000001f3f057899 */ /* 0x000fe20008011404 */
[----:B------:R-:W-:Y:S01]  /*1250*/  LOP3.LUT R0, R0, 0x30, RZ, 0xc0, !PT ;  /* 0x0000003000007812 */ /* 0x000fe200078ec0ff */
[----:B------:R-:W-:Y:S01]  /*1260*/  IMAD.MOV.U32 R8, RZ, RZ, 0x1 ;  /* 0x00000001ff087424 */ /* 0x000fe200078e00ff */
[--C-:B------:R-:W-:Y:S01]  /*1270*/  LOP3.LUT R56, R56, 0x40, R3.reuse, 0xe2, !PT ;  /* 0x0000004038387812 */ /* 0x100fe200078ee203 */
[----:B------:R-:W-:Y:S01]  /*1280*/  ULEA.HI UR5, UR5, UR4, URZ, 0x8 ;  /* 0x0000000405057291 */ /* 0x000fe2000f8f403f */
[-C--:B------:R-:W-:Y:S01]  /*1290*/  IADD3 R3, RZ, -R0.reuse, -R3 ;  /* 0x80000000ff037210 */ /* 0x080fe20007ffe803 */
[----:B------:R-:W-:Y:S01]  /*12a0*/  IMAD.U32 R7, RZ, RZ, UR6 ;  /* 0x00000006ff077e24 */ /* 0x000fe2000f8e00ff */
[----:B------:R-:W1:Y:S01]  /*12b0*/  LDC R65, c[0x0][0x600] ;  /* 0x00018000ff417b82 */ /* 0x000e620000000800 */
[----:B------:R-:W-:Y:S01]  /*12c0*/  LOP3.LUT R56, R56, R0, RZ, 0xfc, !PT ;  /* 0x0000000038387212 */ /* 0x000fe200078efcff */
[----:B------:R-:W-:Y:S01]  /*12d0*/  IMAD.MOV.U32 R0, RZ, RZ, -0x1 ;  /* 0xffffffffff007424 */ /* 0x000fe200078e00ff */
[----:B------:R-:W-:Y:S01]  /*12e0*/  USHF.R.S32.HI UR43, URZ, 0x8, UR5 ;  /* 0x000000083f2b7899 */ /* 0x000fe20008011405 */
[C---:B------:R-:W-:Y:S01]  /*12f0*/  LOP3.LUT R62, R63.reuse, 0x3, RZ, 0xc0, !PT ;  /* 0x000000033f3e7812 */ /* 0x040fe200078ec0ff */
[----:B------:R-:W-:Y:S01]  /*1300*/  IMAD R3, R6, -0x40, R3 ;  /* 0xffffffc006037824 */ /* 0x000fe200078e0203 */
[C---:B------:R-:W-:Y:S01]  /*1310*/  LOP3.LUT R64, R63.reuse, 0x80, RZ, 0xc0, !PT ;  /* 0x000000803f407812 */ /* 0x040fe200078ec0ff */
[----:B------:R-:W-:Y:S01]  /*1320*/  UISETP.LT.AND UP0, UPT, UR43, 0x1, UPT ;  /* 0x000000012b00788c */ /* 0x000fe2000bf01270 */
[-C--:B---3--:R-:W-:Y:S01]  /*1330*/  SHF.L.U32 R0, R0, R61.reuse, RZ ;  /* 0x0000003d00007219 */ /* 0x088fe200000006ff */
[----:B------:R-:W-:Y:S01]  /*1340*/  ULDC UR4, c[0x0][0x284] ;  /* 0x0000a10000047ab9 */ /* 0x000fe20000000800 */
[----:B------:R-:W-:Y:S01]  /*1350*/  IMAD R62, R62, -0x2, R7 ;  /* 0xfffffffe3e3e7824 */ /* 0x000fe200078e0207 */
[----:B------:R-:W-:Y:S01]  /*1360*/  USEL UR44, UR43, 0x1, UP0 ;  /* 0x000000012b2c7887 */ /* 0x000fe20008000000 */
[----:B------:R-:W-:Y:S01]  /*1370*/  SHF.L.U32 R61, R8, R61, RZ ;  /* 0x0000003d083d7219 */ /* 0x000fe200000006ff */
[----:B------:R-:W-:Y:S01]  /*1380*/  IMAD.SHL.U32 R63, R63, 0x2, RZ ;  /* 0x000000023f3f7824 */ /* 0x000fe200078e00ff */
[----:B------:R-:W-:Y:S01]  /*1390*/  LOP3.LUT R68, R18, 0x1, RZ, 0xfc, !PT ;  /* 0x0000000112447812 */ /* 0x000fe200078efcff */
[----:B------:R-:W-:Y:S01]  /*13a0*/  VIADD R67, R3, UR4 ;  /* 0x0000000403437c36 */ /* 0x000fe20008000000 */
[C---:B0-----:R-:W-:Y:S01]  /*13b0*/  SHF.L.U64.HI R60, R4.reuse, 0x3, R5 ;  /* 0x00000003043c7819 */ /* 0x041fe20000010205 */
[----:B--2---:R-:W-:Y:S01]  /*13c0*/  IMAD.SHL.U32 R59, R4, 0x8, RZ ;  /* 0x00000008043b7824 */ /* 0x004fe200078e00ff */
[----:B------:R-:W-:Y:S01]  /*13d0*/  SHF.R.U32.HI R64, RZ, 0x7, R64 ;  /* 0x00000007ff407819 */ /* 0x000fe20000011640 */
[----:B------:R-:W-:Y:S01]  /*13e0*/  IMAD.MOV.U32 R57, RZ, RZ, RZ ;  /* 0x000000ffff397224 */ /* 0x000fe200078e00ff */
[----:B------:R-:W-:Y:S01]  /*13f0*/  LOP3.LUT R66, RZ, R0, RZ, 0x33, !PT ;  /* 0x00000000ff427212 */ /* 0x000fe200078e33ff */
[----:B------:R-:W-:Y:S01]  /*1400*/  UIADD3 UR44, UR43, -UR44, URZ ;  /* 0x8000002c2b2c7290 */ /* 0x000fe2000fffe03f */
[----:B------:R-:W-:Y:S01]  /*1410*/  UMOV UR36, URZ ;  /* 0x0000003f00247c82 */ /* 0x000fe20008000000 */
[----:B-1----:R-:W-:Y:S01]  /*1420*/  VIADD R65, R65, 0xffffffff ;  /* 0xffffffff41417836 */ /* 0x002fe20000000000 */
[----:B------:R-:W-:-:S09]  /*1430*/  UMOV UR42, URZ ;  /* 0x0000003f002a7c82 */ /* 0x000fd20008000000 */
.L_x_98:
[----:B0-----:R-:W0:Y:S01]  /*1440*/  SHFL.IDX PT, R0, R64, RZ, 0x1f ;  /* 0x00001fff40007589 */ /* 0x001e2200000e0000 */
[----:B-1----:R-:W1:Y:S01]  /*1450*/  S2UR UR7, SR_CgaCtaId ;  /* 0x00000000000779c3 */ /* 0x002e620000008800 */
[----:B------:R-:W-:Y:S01]  /*1460*/  UMOV UR6, 0x400 ;  /* 0x0000040000067882 */ /* 0x000fe20000000000 */
[----:B0-----:R-:W-:Y:S01]  /*1470*/  R2UR UR4, R0 ;  /* 0x00000000000472ca */ /* 0x001fe200000e0000 */
[----:B-1----:R-:W-:-:S12]  /*1480*/  ULEA UR6, UR7, UR6, 0x18 ;  /* 0x0000000607067291 */ /* 0x002fd8000f8ec03f */
[----:B------:R-:W-:-:S04]  /*1490*/  ULEA.HI UR5, UR4, UR4, URZ, 0x1 ;  /* 0x0000000404057291 */ /* 0x000fc8000f8f083f */
[----:B------:R-:W-:-:S04]  /*14a0*/  ULOP3.LUT UR5, UR5, 0x7fffe, URZ, 0xc0, !UPT ;  /* 0x0007fffe05057892 */ /* 0x000fc8000f8ec03f */
[----:B------:R-:W-:-:S03]  /*14b0*/  UIADD3 UR5, UR4, -UR5, URZ ;  /* 0x8000000504057290 */ /* 0x000fc6000fffe03f */
[----:B------:R-:W-:Y:S01]  /*14c0*/  ULDC UR4, c[0x0][0x28c] ;  /* 0x0000a30000047ab9 */ /* 0x000fe20000000800 */
[----:B------:R-:W-:Y:S01]  /*14d0*/  ULEA UR5, UR5, UR6, 0xd ;  /* 0x0000000605057291 */ /* 0x000fe2000f8e683f */
[----:B------:R-:W-:-:S03]  /*14e0*/  ISETP.LT.AND P0, PT, RZ, UR4, PT ;  /* 0x00000004ff007c0c */ /* 0x000fc6000bf01270 */
[----:B------:R-:W-:-:S04]  /*14f0*/  UIADD3 UR5, UR5, 0x100, URZ ;  /* 0x0000010005057890 */ /* 0x000fc8000fffe03f */
[----:B------:R-:W-:-:S04]  /*1500*/  USHF.R.U32.HI UR5, URZ, 0x4, UR5 ;  /* 0x000000043f057899 */ /* 0x000fc80008011605 */
[----:B------:R-:W-:-:S04]  /*1510*/  ULOP3.LUT UR5, UR5, 0x3fff, URZ, 0xc0, !UPT ;  /* 0x00003fff05057892 */ /* 0x000fc8000f8ec03f */
[----:B------:R-:W-:Y:S01]  /*1520*/  ULOP3.LUT UR45, UR5, 0x10000, URZ, 0xfc, !UPT ;  /* 0x00010000052d7892 */ /* 0x000fe2000f8efc3f */
[----:B--2345:R-:W-:Y:S11]  /*1530*/  @P0 BRA `(.L_x_17) ;  /* 0x0000000000400947 */ /* 0x03cff60003800000 */
[----:B------:R-:W-:Y:S01]  /*1540*/  MOV R0, 0x0 ;  /* 0x0000000000007802 */ /* 0x000fe20000000f00 */
[----:B------:R-:W-:Y:S01]  /*1550*/  ULDC.64 UR4, c[0x4][0x68] ;  /* 0x01001a0000047ab9 */ /* 0x000fe20000000a00 */
[----:B------:R-:W-:Y:S01]  /*1560*/  ULDC.64 UR6, c[0x4][0x8] ;  /* 0x0100020000067ab9 */ /* 0x000fe20000000a00 */
[----:B------:R-:W-:Y:S01]  /*1570*/  IMAD.U32 R4, RZ, RZ, UR4 ;  /* 0x00000004ff047e24 */ /* 0x000fe2000f8e00ff */
[----:B------:R0:W1:Y:S01]  /*1580*/  LDC.64 R14, c[0x4][R0] ;  /* 0x01000000000e7b82 */ /* 0x0000620000000a00 */
[----:B------:R-:W-:Y:S01]  /*1590*/  IMAD.U32 R5, RZ, RZ, UR5 ;  /* 0x00000005ff057e24 */ /* 0x000fe2000f8e00ff */
[----:B------:R-:W-:Y:S01]  /*15a0*/  ULDC.64 UR4, c[0x4][0x70] ;  /* 0x01001c0000047ab9 */ /* 0x000fe20000000a00 */
[----:B------:R-:W-:Y:S02]  /*15b0*/  IMAD.U32 R10, RZ, RZ, UR6 ;  /* 0x00000006ff0a7e24 */ /* 0x000fe4000f8e00ff */
[----:B------:R-:W-:Y:S02]  /*15c0*/  IMAD.U32 R6, RZ, RZ, UR4 ;  /* 0x00000004ff067e24 */ /* 0x000fe4000f8e00ff */
[----:B------:R-:W-:-:S02]  /*15d0*/  IMAD.U32 R7, RZ, RZ, UR5 ;  /* 0x00000005ff077e24 */ /* 0x000fc4000f8e00ff */
[----:B------:R-:W-:Y:S02]  /*15e0*/  IMAD.U32 R11, RZ, RZ, UR7 ;  /* 0x00000007ff0b7e24 */ /* 0x000fe4000f8e00ff */
[----:B------:R-:W-:Y:S02]  /*15f0*/  IMAD.MOV.U32 R8, RZ, RZ, 0x1e1 ;  /* 0x000001e1ff087424 */ /* 0x000fe400078e00ff */
[----:B------:R-:W-:Y:S02]  /*1600*/  IMAD.MOV.U32 R12, RZ, RZ, 0x1 ;  /* 0x00000001ff0c7424 */ /* 0x000fe400078e00ff */
[----:B0-----:R-:W-:-:S07]  /*1610*/  IMAD.MOV.U32 R13, RZ, RZ, RZ ;  /* 0x000000ffff0d7224 */ /* 0x001fce00078e00ff */
[----:B------:R-:W-:-:S07]  /*1620*/  LEPC R20, `(.L_x_17) ;  /* 0x000000001014794e */ /* 0x000fce0000000000 */
[----:B-1---5:R-:W-:Y:S05]  /*1630*/  CALL.ABS.NOINC R14 ;  /* 0x000000000e007343 */ /* 0x022fea0003c00000 */
.L_x_17:
[----:B------:R-:W-:-:S13]  /*1640*/  ISETP.NE.AND P0, PT, R68, 0x3, PT ;  /* 0x000000034400780c */ /* 0x000fda0003f05270 */
[----:B------:R-:W-:Y:S05]  /*1650*/  @!P0 BRA `(.L_x_18) ;  /* 0x0000000000048947 */ /* 0x000fea0003800000 */
[----:B------:R-:W-:Y:S01]  /*1660*/  BPT.TRAP 0x1 ;  /* 0x000000040000795c */ /* 0x000fe20000300000 */
.L_x_18:
[----:B------:R-:W0:Y:S01]  /*1670*/  S2UR UR5, SR_CgaCtaId ;  /* 0x00000000000579c3 */ /* 0x000e220000008800 */
[----:B------:R-:W-:Y:S01]  /*1680*/  UMOV UR4, 0x400 ;  /* 0x0000040000047882 */ /* 0x000fe20000000000 */
[----:B------:R-:W-:Y:S02]  /*1690*/  IMAD.U32 R0, RZ, RZ, UR36 ;  /* 0x00000024ff007e24 */ /* 0x000fe4000f8e00ff */
[----:B------:R-:W-:-:S03]  /*16a0*/  IMAD.U32 R3, RZ, RZ, UR42 ;  /* 0x0000002aff037e24 */ /* 0x000fc6000f8e00ff */
[----:B------:R-:W-:Y:S01]  /*16b0*/  SHF.L.U32 R0, R0, 0x1f, RZ ;  /* 0x0000001f00007819 */ /* 0x000fe200000006ff */
[----:B0-----:R-:W-:-:S06]  /*16c0*/  ULEA UR4, UR5, UR4, 0x18 ;  /* 0x0000000405047291 */ /* 0x001fcc000f8ec03f */
[----:B------:R-:W-:-:S04]  /*16d0*/  IMAD.U32 R6, RZ, RZ, UR4 ;  /* 0x00000004ff067e24 */ /* 0x000fc8000f8e00ff */
[----:B------:R-:W-:-:S04]  /*16e0*/  IMAD R3, R3, 0x8, R6 ;  /* 0x0000000803037824 */ /* 0x000fc800078e0206 */
[----:B------:R0:W1:Y:S01]  /*16f0*/  SYNCS.PHASECHK.TRANS64.TRYWAIT P1, [R3+URZ], R0 ;  /* 0x00000000030075a7 */ /* 0x000062000802017f */
[----:B------:R-:W-:Y:S05]  /*1700*/  @!P0 BRA `(.L_x_19) ;  /* 0x0000000000048947 */ /* 0x000fea0003800000 */
[----:B------:R-:W-:Y:S01]  /*1710*/  BPT.TRAP 0x1 ;  /* 0x000000040000795c */ /* 0x000fe20000300000 */
.L_x_19:
[----:B------:R-:W-:-:S05]  /*1720*/  IMAD.U32 R4, RZ, RZ, UR44 ;  /* 0x0000002cff047e24 */ /* 0x000fca000f8e00ff */
[----:B------:R-:W-:Y:S01]  /*1730*/  ISETP.GE.AND P2, PT, R4, 0x1, PT ;  /* 0x000000010400780c */ /* 0x000fe20003f46270 */
[----:B-1----:R-:W-:-:S12]  /*1740*/  @P1 BRA `(.L_x_20) ;  /* 0x0000000000081947 */ /* 0x002fd80003800000 */
[----:B------:R-:W1:Y:S02]  /*1750*/  SYNCS.PHASECHK.TRANS64.TRYWAIT P1, [R3+URZ], R0 ;  /* 0x00000000030075a7 */ /* 0x000e64000802017f */
[----:B-1----:R-:W-:Y:S05]  /*1760*/  @!P1 BRA `(.L_x_21) ;  /* 0x0000005000cc9947 */ /* 0x002fea0003800000 */
.L_x_20:
[----:B------:R-:W-:Y:S05]  /*1770*/  WARPSYNC.ALL ;  /* 0x0000000000007948 */ /* 0x000fea0003800000 */
[----:B------:R-:W-:Y:S01]  /*1780*/  R2UR UR4, R6 ;  /* 0x00000000060472ca */ /* 0x000fe200000e0000 */
[----:B------:R-:W-:Y:S01]  /*1790*/  ULEA UR8, UR42, UR45, 0xc ;  /* 0x0000002d2a087291 */ /* 0x000fe2000f8e603f */
[----:B------:R-:W-:Y:S01]  /*17a0*/  WARPGROUP.ARRIVE ;  /* 0x00000000000079c5 */ /* 0x000fe20000000000 */
[----:B------:R-:W-:Y:S01]  /*17b0*/  UMOV UR9, 0x40000040 ;  /* 0x4000004000097882 */ /* 0x000fe20000000000 */
[----:B------:R-:W-:Y:S01]  /*17c0*/  UMOV UR11, 0x40000040 ;  /* 0x40000040000b7882 */ /* 0x000fe20000000000 */
[----:B------:R-:W-:Y:S01]  /*17d0*/  UIADD3 UR12, UR8, 0x2, URZ ;  /* 0x00000002080c7890 */ /* 0x000fe2000fffe03f */
[----:B------:R-:W-:Y:S01]  /*17e0*/  UMOV UR13, 0x40000040 ;  /* 0x40000040000d7882 */ /* 0x000fe20000000000 */
[----:B------:R-:W-:-:S06]  /*17f0*/  UMOV UR15, 0x40000040 ;  /* 0x40000040000f7882 */ /* 0x000fcc0000000000 */
[----:B------:R-:W-:-:S04]  /*1800*/  UIADD3 UR4, UR4, 0x20100, URZ ;  /* 0x0002010004047890 */ /* 0x000fc8000fffe03f */
[----:B------:R-:W-:-:S04]  /*1810*/  USHF.R.U32.HI UR4, URZ, 0x4, UR4 ;  /* 0x000000043f047899 */ /* 0x000fc80008011604 */
[----:B------:R-:W-:-:S04]  /*1820*/  ULOP3.LUT UR4, UR4, 0x3fff, URZ, 0xc0, !UPT ;  /* 0x00003fff04047892 */ /* 0x000fc8000f8ec03f */
[----:B------:R-:W-:-:S04]  /*1830*/  ULOP3.LUT UR4, UR4, 0x10000, URZ, 0xfc, !UPT ;  /* 0x0001000004047892 */ /* 0x000fc8000f8efc3f */
[----:B------:R-:W-:-:S04]  /*1840*/  ULEA UR6, UR42, UR4, 0xb ;  /* 0x000000042a067291 */ /* 0x000fc8000f8e583f */
[----:B------:R-:W-:-:S03]  /*1850*/  UIADD3 UR14, UR6, 0x2, URZ ;  /* 0x00000002060e7890 */ /* 0x000fc6000fffe03f */
[----:B------:R-:W-:Y:S02]  /*1860*/  UMOV UR10, UR6 ;  /* 0x00000006000a7c82 */ /* 0x000fe40008000000 */
[----:B------:R-:W-:Y:S01]  /*1870*/  HGMMA.64x64x16.F32 R24, gdesc[UR8], RZ, !UPT, gsb0 ;  /* 0x00e00000081879f0 */ /* 0x000fe2000c0008ff */
[----:B------:R-:W-:Y:S01]  /*1880*/  UIADD3 UR10, UR6, 0x606, URZ ;  /* 0x00000606060a7890 */ /* 0x000fe2000fffe03f */
[----:B------:R-:W-:Y:S01]  /*1890*/  UMOV UR9, 0x40000040 ;  /* 0x4000004000097882 */ /* 0x000fe20000000000 */
[----:B------:R-:W-:Y:S01]  /*18a0*/  UMOV UR11, 0x40000040 ;  /* 0x40000040000b7882 */ /* 0x000fe20000000000 */
[----:B------:R-:W-:Y:S02]  /*18b0*/  WARPGROUP.DEPBAR.LE gsb0, 0x0 ;  /* 0x00008000000079c5 */ /* 0x000fe40000010000 */
[----:B------:R-:W-:-:S06]  /*18c0*/  WARPGROUP.ARRIVE ;  /* 0x00000000000079c5 */ /* 0x000fcc0000000000 */
[----:B------:R-:W-:Y:S01]  /*18d0*/  HGMMA.64x64x16.F32 R24, gdesc[UR12], R24, gsb0 ;  /* 0x00e000000c1879f0 */ /* 0x000fe20008000818 */
[----:B------:R-:W-:Y:S02]  /*18e0*/  UIADD3 UR12, UR8, 0x4, URZ ;  /* 0x00000004080c7890 */ /* 0x000fe4000fffe03f */
        /* <DEDUP_REMOVED lines=87> */
[----:B------:R-:W-:Y:S01]  /*1e60*/  UIADD3 UR8, UR8, 0xc06, URZ ;  /* 0x00000c0608087890 */ /* 0x000fe2000fffe03f */
[----:B------:R-:W-:Y:S02]  /*1e70*/  WARPGROUP.DEPBAR.LE gsb0, 0x0 ;  /* 0x00008000000079c5 */ /* 0x000fe40000010000 */
[----:B------:R-:W-:-:S06]  /*1e80*/  WARPGROUP.ARRIVE ;  /* 0x00000000000079c5 */ /* 0x000fcc0000000000 */
[----:B------:R-:W-:Y:S03]  /*1e90*/  HGMMA.64x64x16.F32 R24, gdesc[UR12], R24, gsb0 ;  /* 0x00e000000c1879f0 */ /* 0x000fe60008000818 */
[----:B------:R-:W-:Y:S02]  /*1ea0*/  WARPGROUP.DEPBAR.LE gsb0, 0x0 ;  /* 0x00008000000079c5 */ /* 0x000fe40000010000 */
[----:B------:R-:W-:-:S06]  /*1eb0*/  WARPGROUP.ARRIVE ;  /* 0x00000000000079c5 */ /* 0x000fcc0000000000 */
[----:B------:R-:W-:Y:S03]  /*1ec0*/  HGMMA.64x64x16.F32 R24, gdesc[UR8], R24, gsb0 ;  /* 0x00e00000081879f0 */ /* 0x000fe60008000818 */
[----:B------:R-:W-:Y:S02]  /*1ed0*/  WARPGROUP.DEPBAR.LE gsb0, 0x0 ;  /* 0x00008000000079c5 */ /* 0x000fe40000010000 */
[----:B------:R-:W-:Y:S05]  /*1ee0*/  @!P2 BRA `(.L_x_22) ;  /* 0x000000080078a947 */ /* 0x000fea0003800000 */
[----:B------:R-:W-:Y:S01]  /*1ef0*/  UIADD3 UR5, UR42, 0x1, URZ ;  /* 0x000000012a057890 */ /* 0x000fe2000fffe03f */
[----:B01----:R-:W-:Y:S02]  /*1f00*/  IMAD.U32 R0, RZ, RZ, UR44 ;  /* 0x0000002cff007e24 */ /* 0x003fe4000f8e00ff */
[----:B------:R-:W-:Y:S01]  /*1f10*/  IMAD.U32 R3, RZ, RZ, UR42 ;  /* 0x0000002aff037e24 */ /* 0x000fe2000f8e00ff */
[----:B------:R-:W-:-:S04]  /*1f20*/  UISETP.NE.AND UP0, UPT, UR5, 0x2, UPT ;  /* 0x000000020500788c */ /* 0x000fc8000bf05270 */
[----:B------:R-:W-:Y:S02]  /*1f30*/  USEL UR6, URZ, 0x1, UP0 ;  /* 0x000000013f067887 */ /* 0x000fe40008000000 */
[----:B------:R-:W-:Y:S02]  /*1f40*/  USEL UR5, UR5, URZ, UP0 ;  /* 0x0000003f05057287 */ /* 0x000fe40008000000 */
[----:B------:R-:W-:-:S06]  /*1f50*/  ULOP3.LUT UR6, UR36, UR6, URZ, 0x3c, !UPT ;  /* 0x0000000624067292 */ /* 0x000fcc000f8e3c3f */
[----:B------:R-:W-:-:S07]  /*1f60*/  IMAD.U32 R7, RZ, RZ, UR6 ;  /* 0x00000006ff077e24 */ /* 0x000fce000f8e00ff */
.L_x_29:
[----:B------:R-:W-:Y:S05]  /*1f70*/  @!P0 BRA `(.L_x_23) ;  /* 0x0000000000048947 */ /* 0x000fea0003800000 */
[----:B------:R-:W-:Y:S01]  /*1f80*/  BPT.TRAP 0x1 ;  /* 0x000000040000795c */ /* 0x000fe20000300000 */
.L_x_23:
[----:B------:R-:W0:Y:S01]  /*1f90*/  S2UR UR7, SR_CgaCtaId ;  /* 0x00000000000779c3 */ /* 0x000e220000008800 */
[----:B------:R-:W-:Y:S01]  /*1fa0*/  UMOV UR6, 0x400 ;  /* 0x0000040000067882 */ /* 0x000fe20000000000 */
[----:B------:R-:W-:Y:S01]  /*1fb0*/  IMAD.U32 R5, RZ, RZ, UR5 ;  /* 0x00000005ff057e24 */ /* 0x000fe2000f8e00ff */
[----:B------:R-:W-:Y:S01]  /*1fc0*/  SHF.L.U32 R4, R7, 0x1f, RZ ;  /* 0x0000001f07047819 */ /* 0x000fe200000006ff */
[----:B0-----:R-:W-:-:S06]  /*1fd0*/  ULEA UR6, UR7, UR6, 0x18 ;  /* 0x0000000607067291 */ /* 0x001fcc000f8ec03f */
[----:B------:R-:W-:-:S04]  /*1fe0*/  IMAD.U32 R6, RZ, RZ, UR6 ;  /* 0x00000006ff067e24 */ /* 0x000fc8000f8e00ff */
[----:B------:R-:W-:-:S04]  /*1ff0*/  IMAD R5, R5, 0x8, R6 ;  /* 0x0000000805057824 */ /* 0x000fc800078e0206 */
[----:B------:R0:W1:Y:S01]  /*2000*/  SYNCS.PHASECHK.TRANS64.TRYWAIT P1, [R5+URZ], R4 ;  /* 0x00000004050075a7 */ /* 0x000062000802017f */
[----:B------:R-:W-:Y:S05]  /*2010*/  @!P0 BRA `(.L_x_24) ;  /* 0x0000000000048947 */ /* 0x000fea0003800000 */
[----:B------:R-:W-:Y:S01]  /*2020*/  BPT.TRAP 0x1 ;  /* 0x000000040000795c */ /* 0x000fe20000300000 */
.L_x_24:
[----:B-1----:R-:W-:Y:S05]  /*2030*/  @P1 BRA `(.L_x_25) ;  /* 0x0000000000081947 */ /* 0x002fea0003800000 */
[----:B------:R-:W1:Y:S02]  /*2040*/  SYNCS.PHASECHK.TRANS64.TRYWAIT P1, [R5+URZ], R4 ;  /* 0x00000004050075a7 */ /* 0x000e64000802017f */
[----:B-1----:R-:W-:Y:S05]  /*2050*/  @!P1 BRA `(.L_x_26) ;  /* 0x0000004800a49947 */ /* 0x002fea0003800000 */
.L_x_25:
[----:B------:R-:W-:Y:S01]  /*2060*/  ULEA UR8, UR5, UR4, 0xb ;  /* 0x0000000405087291 */ /* 0x000fe2000f8e583f */
[----:B------:R-:W-:Y:S01]  /*2070*/  WARPGROUP.ARRIVE ;  /* 0x00000000000079c5 */ /* 0x000fe20000000000 */
[----:B------:R-:W-:Y:S01]  /*2080*/  ULEA UR6, UR5, UR45, 0xc ;  /* 0x0000002d05067291 */ /* 0x000fe2000f8e603f */
[----:B------:R-:W-:Y:S01]  /*2090*/  UMOV UR15, 0x40000040 ;  /* 0x40000040000f7882 */ /* 0x000fe20000000000 */
[----:B------:R-:W-:Y:S01]  /*20a0*/  UMOV UR13, 0x40000040 ;  /* 0x40000040000d7882 */ /* 0x000fe20000000000 */
[----:B------:R-:W-:Y:S02]  /*20b0*/  UIADD3 UR10, UR8, 0x606, URZ ;  /* 0x00000606080a7890 */ /* 0x000fe4000fffe03f */
[----:B------:R-:W-:Y:S02]  /*20c0*/  UMOV UR14, UR8 ;  /* 0x00000008000e7c82 */ /* 0x000fe40008000000 */
[----:B------:R-:W-:Y:S01]  /*20d0*/  UMOV UR12, UR6 ;  /* 0x00000006000c7c82 */ /* 0x000fe20008000000 */
[----:B------:R-:W-:Y:S01]  /*20e0*/  UMOV UR11, 0x40000040 ;  /* 0x40000040000b7882 */ /* 0x000fe20000000000 */
[----:B------:R-:W-:Y:S01]  /*20f0*/  HGMMA.64x64x16.F32 R24, gdesc[UR12], R24, gsb0 ;  /* 0x00e000000c1879f0 */ /* 0x000fe20008000818 */
[----:B------:R-:W-:-:S02]  /*2100*/  UIADD3 UR14, UR8, 0x2, URZ ;  /* 0x00000002080e7890 */ /* 0x000fc4000fffe03f */
[----:B------:R-:W-:Y:S01]  /*2110*/  UIADD3 UR12, UR6, 0x2, URZ ;  /* 0x00000002060c7890 */ /* 0x000fe2000fffe03f */
[----:B------:R-:W-:Y:S01]  /*2120*/  UMOV UR15, 0x40000040 ;  /* 0x40000040000f7882 */ /* 0x000fe20000000000 */
        /* <DEDUP_REMOVED lines=102> */
[----:B------:R-:W-:Y:S01]  /*2790*/  BPT.TRAP 0x1 ;  /* 0x000000040000795c */ /* 0x000fe20000300000 */
.L_x_27:
[----:B------:R-:W-:-:S13]  /*27a0*/  ISETP.NE.AND P1, PT, R22, RZ, PT ;  /* 0x000000ff1600720c */ /* 0x000fda0003f25270 */
[----:B01----:R-:W-:-:S04]  /*27b0*/  @P1 IMAD R4, R3, 0x8, R6 ;  /* 0x0000000803041824 */ /* 0x003fc800078e0206 */
[----:B------:R-:W-:-:S05]  /*27c0*/  @P1 VIADD R4, R4, 0x10 ;  /* 0x0000001004041836 */ /* 0x000fca0000000000 */
[----:B------:R-:W-:-:S04]  /*27d0*/  @P1 PRMT R4, R19, 0x654, R4 ;  /* 0x0000065413041816 */ /* 0x000fc80000000004 */
[----:B------:R0:W-:Y:S01]  /*27e0*/  @P1 SYNCS.ARRIVE.TRANS64.RED.A1T0 RZ, [R4+URZ], RZ ;  /* 0x000000ff04ff19a7 */ /* 0x0001e2000810043f */
[----:B------:R-:W-:-:S13]  /*27f0*/  ISETP.GT.U32.AND P1, PT, R18, 0x1, PT ;  /* 0x000000011200780c */ /* 0x000fda0003f24070 */
[----:B0-----:R-:W-:Y:S05]  /*2800*/  @P1 BRA `(.L_x_28) ;  /* 0x0000000000041947 */ /* 0x001fea0003800000 */
[----:B------:R-:W-:Y:S01]  /*2810*/  BPT.TRAP 0x1 ;  /* 0x000000040000795c */ /* 0x000fe20000300000 */
.L_x_28:
[----:B------:R-:W-:Y:S01]  /*2820*/  UIADD3 UR5, UR5, 0x1, URZ ;  /* 0x0000000105057890 */ /* 0x000fe2000fffe03f */
[C---:B------:R-:W-:Y:S01]  /*2830*/  ISETP.GT.AND P2, PT, R0.reuse, 0x1, PT ;  /* 0x000000010000780c */ /* 0x040fe20003f44270 */
[----:B------:R-:W-:Y:S02]  /*2840*/  VIADD R3, R3, 0x1 ;  /* 0x0000000103037836 */ /* 0x000fe40000000000 */
[----:B------:R-:W-:Y:S01]  /*2850*/  UISETP.NE.AND UP0, UPT, UR5, 0x2, UPT ;  /* 0x000000020500788c */ /* 0x000fe2000bf05270 */
[----:B------:R-:W-:Y:S02]  /*2860*/  VIADD R0, R0, 0xffffffff ;  /* 0xffffffff00007836 */ /* 0x000fe40000000000 */
[C---:B------:R-:W-:Y:S01]  /*2870*/  ISETP.NE.AND P1, PT, R3.reuse, 0x2, PT ;  /* 0x000000020300780c */ /* 0x040fe20003f25270 */
[----:B------:R-:W-:Y:S02]  /*2880*/  USEL UR6, URZ, 0x1, UP0 ;  /* 0x000000013f067887 */ /* 0x000fe40008000000 */
[----:B------:R-:W-:Y:S01]  /*2890*/  USEL UR5, UR5, URZ, UP0 ;  /* 0x0000003f05057287 */ /* 0x000fe20008000000 */
[----:B------:R-:W-:-:S03]  /*28a0*/  SEL R3, R3, RZ, P1 ;  /* 0x000000ff03037207 */ /* 0x000fc60000800000 */
[----:B------:R-:W-:Y:S01]  /*28b0*/  LOP3.LUT R7, R7, UR6, RZ, 0x3c, !PT ;  /* 0x0000000607077c12 */ /* 0x000fe2000f8e3cff */
[----:B------:R-:W-:Y:S07]  /*28c0*/  @P2 BRA `(.L_x_29) ;  /* 0xfffffff400a82947 */ /* 0x000fee000383ffff */
.L_x_22:
[----:B01----:R-:W0:Y:S02]  /*28d0*/  LDC R0, c[0x0][0x28c] ;  /* 0x0000a300ff007b82 */ /* 0x003e240000000800 */
[----:B0-----:R-:W-:-:S13]  /*28e0*/  ISETP.GE.AND P1, PT, R0, 0x1, PT ;  /* 0x000000010000780c */ /* 0x001fda0003f26270 */
[----:B------:R-:W-:Y:S05]  /*28f0*/  @!P1 BRA `(.L_x_30) ;  /* 0x0000000000389947 */ /* 0x000fea0003800000 */
[----:B------:R-:W-:Y:S05]  /*2900*/  @!P0 BRA `(.L_x_31) ;  /* 0x0000000000048947 */ /* 0x000fea0003800000 */
[----:B------:R-:W-:Y:S01]  /*2910*/  BPT.TRAP 0x1 ;  /* 0x000000040000795c */ /* 0x000fe20000300000 */
.L_x_31:
[----:B------:R-:W-:-:S13]  /*2920*/  ISETP.NE.AND P0, PT, R22, RZ, PT ;  /* 0x000000ff1600720c */ /* 0x000fda0003f05270 */
[----:B------:R-:W-:-:S05]  /*2930*/  VOTEU.ANY UP0, P0 ;  /* 0x00000000003f7886 */ /* 0x000fca0000000100 */
[----:B------:R-:W-:-:S06]  /*2940*/  @UP0 UIADD3 UR4, UR44, UR42, URZ ;  /* 0x0000002a2c040290 */ /* 0x000fcc000fffe03f */
[----:B------:R-:W-:-:S04]  /*2950*/  IMAD.U32 R0, RZ, RZ, UR4 ;  /* 0x00000004ff007e24 */ /* 0x000fc8000f8e00ff */
[----:B------:R-:W-:-:S05]  /*2960*/  @P0 IMAD.SHL.U32 R0, R0, 0x8, RZ ;  /* 0x0000000800000824 */ /* 0x000fca00078e00ff */
[----:B------:R-:W-:-:S04]  /*2970*/  @P0 LOP3.LUT R0, R0, 0x8, RZ, 0xc0, !PT ;  /* 0x0000000800000812 */ /* 0x000fc800078ec0ff */
[----:B------:R-:W-:-:S04]  /*2980*/  @P0 IADD3 R0, R6, 0x10, R0 ;  /* 0x0000001006000810 */ /* 0x000fc80007ffe000 */
[----:B------:R-:W-:-:S04]  /*2990*/  @P0 PRMT R0, R19, 0x654, R0 ;  /* 0x0000065413000816 */ /* 0x000fc80000000000 */
[----:B------:R0:W-:Y:S01]  /*29a0*/  @P0 SYNCS.ARRIVE.TRANS64.RED.A1T0 RZ, [R0+URZ], RZ ;  /* 0x000000ff00ff09a7 */ /* 0x0001e2000810043f */
[----:B------:R-:W-:-:S13]  /*29b0*/  ISETP.GT.U32.AND P0, PT, R18, 0x1, PT ;  /* 0x000000011200780c */ /* 0x000fda0003f04070 */
[----:B0-----:R-:W-:Y:S05]  /*29c0*/  @P0 BRA `(.L_x_30) ;  /* 0x0000000000040947 */ /* 0x001fea0003800000 */
[----:B------:R-:W-:Y:S01]  /*29d0*/  BPT.TRAP 0x1 ;  /* 0x000000040000795c */ /* 0x000fe20000300000 */
.L_x_30:
[----:B------:R-:W-:Y:S01]  /*29e0*/  IMAD.SHL.U32 R3, R70, 0x40, RZ ;  /* 0x0000004046037824 */ /* 0x000fe200078e00ff */
[----:B------:R-:W-:Y:S01]  /*29f0*/  ULDC UR6, c[0x0][0x288] ;  /* 0x0000a20000067ab9 */ /* 0x000fe20000000800 */
[----:B------:R-:W-:Y:S01]  /*2a00*/  SHF.R.S32.HI R13, RZ, 0x1f, R69 ;  /* 0x0000001fff0d7819 */ /* 0x000fe20000011445 */
[----:B------:R-:W-:Y:S01]  /*2a10*/  IMAD.SHL.U32 R6, R71, 0x80, RZ ;  /* 0x0000008047067824 */ /* 0x000fe200078e00ff */
[----:B------:R-:W-:Y:S01]  /*2a20*/  ULDC.64 UR4, c[0x0][0x5d0] ;  /* 0x0001740000047ab9 */ /* 0x000fe20000000a00 */
[----:B------:R-:W-:Y:S01]  /*2a30*/  LOP3.LUT R10, R3, 0x6, R63, 0xf8, !PT ;  /* 0x00000006030a7812 */ /* 0x000fe200078ef83f */
[----:B------:R-:W-:Y:S01]  /*2a40*/  IMAD.WIDE R70, R71, 0x80, R56 ;  /* 0x0000008047467825 */ /* 0x000fe200078e0238 */
[----:B------:R-:W-:Y:S01]  /*2a50*/  ISETP.GE.AND P0, PT, R3, UR6, PT ;  /* 0x0000000603007c0c */ /* 0x000fe2000bf06270 */
[----:B------:R-:W-:Y:S01]  /*2a60*/  ULDC UR6, c[0x0][0x284] ;  /* 0x0000a10000067ab9 */ /* 0x000fe20000000800 */
[----:B------:R-:W-:Y:S01]  /*2a70*/  SHF.R.S32.HI R11, RZ, 0x1f, R10 ;  /* 0x0000001fff0b7819 */ /* 0x000fe2000001140a */
[----:B------:R-:W-:Y:S01]  /*2a80*/  IMAD R0, R13, UR4, RZ ;  /* 0x000000040d007c24 */ /* 0x000fe2000f8e02ff */
[----:B------:R-:W-:-:S03]  /*2a90*/  ISETP.GE.OR P0, PT, R6, UR6, P0 ;  /* 0x0000000606007c0c */ /* 0x000fc60008706670 */
[C---:B------:R-:W-:Y:S02]  /*2aa0*/  IMAD R7, R69.reuse, UR5, R0 ;  /* 0x0000000545077c24 */ /* 0x040fe4000f8e0200 */
[----:B------:R-:W-:Y:S01]  /*2ab0*/  IMAD.WIDE.U32 R4, R69, UR4, R10 ;  /* 0x0000000445047c25 */ /* 0x000fe2000f8e000a */
[----:B------:R-:W-:-:S03]  /*2ac0*/  ULDC.64 UR4, c[0x0][0x5c8] ;  /* 0x0001720000047ab9 */ /* 0x000fc60000000a00 */
[----:B------:R-:W-:Y:S02]  /*2ad0*/  IMAD R9, R71, UR4, RZ ;  /* 0x0000000447097c24 */ /* 0x000fe4000f8e02ff */
[----:B------:R-:W-:Y:S02]  /*2ae0*/  IMAD.IADD R5, R5, 0x1, R7 ;  /* 0x0000000105057824 */ /* 0x000fe400078e0207 */
[C---:B------:R-:W-:Y:S02]  /*2af0*/  IMAD R9, R70.reuse, UR5, R9 ;  /* 0x0000000546097c24 */ /* 0x040fe4000f8e0209 */
[----:B------:R-:W-:-:S04]  /*2b00*/  IMAD.WIDE.U32 R72, R70, UR4, R4 ;  /* 0x0000000446487c25 */ /* 0x000fc8000f8e0004 */
[----:B------:R-:W-:Y:S01]  /*2b10*/  IMAD.MOV.U32 R0, RZ, RZ, -0x1 ;  /* 0xffffffffff007424 */ /* 0x000fe200078e00ff */
[----:B------:R-:W-:Y:S06]  /*2b20*/  @P0 BRA `(.L_x_32) ;  /* 0x00000020009c0947 */ /* 0x000fec0003800000 */
[----:B-----5:R-:W-:Y:S01]  /*2b30*/  FSETP.NEU.AND P0, PT, R58, RZ, PT ;  /* 0x000000ff3a00720b */ /* 0x020fe20003f0d000 */
[----:B------:R-:W-:Y:S01]  /*2b40*/  IMAD.IADD R4, R62, 0x1, -R3 ;  /* 0x000000013e047824 */ /* 0x000fe200078e0a03 */
[----:B------:R-:W-:Y:S01]  /*2b50*/  BSSY B0, `(.L_x_32) ;  /* 0x0000224000007945 */ /* 0x000fe20003800000 */
[----:B------:R-:W-:Y:S02]  /*2b60*/  IMAD.IADD R3, R67, 0x1, -R6 ;  /* 0x0000000143037824 */ /* 0x000fe400078e0a06 */
[----:B------:R-:W-:Y:S01]  /*2b70*/  IMAD.IADD R83, R73, 0x1, R9 ;  /* 0x0000000149537824 */ /* 0x000fe200078e0209 */
[----:B------:R-:W-:-:S04]  /*2b80*/  ISETP.GT.AND P2, PT, R4, RZ, PT ;  /* 0x000000ff0400720c */ /* 0x000fc80003f44270 */
[----:B------:R-:W-:-:S03]  /*2b90*/  ISETP.GT.AND P1, PT, R3, RZ, P2 ;  /* 0x000000ff0300720c */ /* 0x000fc60001724270 */
[----:B------:R-:W-:Y:S10]  /*2ba0*/  @!P0 BRA `(.L_x_33) ;  /* 0x0000001400e88947 */ /* 0x000ff40003800000 */
[----:B------:R-:W0:Y:S01]  /*2bb0*/  LDC.64 R76, c[0x0][0x5b8] ;  /* 0x00016e00ff4c7b82 */ /* 0x000e220000000a00 */
[----:B------:R-:W-:-:S07]  /*2bc0*/  ULDC.64 UR4, c[0x0][0x5c0] ;  /* 0x0001700000047ab9 */ /* 0x000fce0000000a00 */
[----:B------:R-:W1:Y:S08]  /*2bd0*/  LDC.64 R78, c[0x0][0x5b0] ;  /* 0x00016c00ff4e7b82 */ /* 0x000e700000000a00 */
[----:B------:R-:W2:Y:S01]  /*2be0*/  LDC.64 R80, c[0x0][0x5a8] ;  /* 0x00016a00ff507b82 */ /* 0x000ea20000000a00 */
[-C--:B0-----:R-:W-:Y:S02]  /*2bf0*/  IMAD R6, R13, R76.reuse, RZ ;  /* 0x0000004c0d067224 */ /* 0x081fe400078e02ff */
[----:B------:R-:W-:-:S04]  /*2c00*/  IMAD.WIDE.U32 R74, R69, R76, R10 ;  /* 0x0000004c454a7225 */ /* 0x000fc800078e000a */
[----:B------:R-:W-:Y:S02]  /*2c10*/  IMAD R73, R69, R77, R6 ;  /* 0x0000004d45497224 */ /* 0x000fe400078e0206 */
[-C--:B-1----:R-:W-:Y:S02]  /*2c20*/  IMAD R5, R71, R78.reuse, RZ ;  /* 0x0000004e47057224 */ /* 0x082fe400078e02ff */
[----:B------:R-:W-:Y:S02]  /*2c30*/  IMAD.IADD R13, R75, 0x1, R73 ;  /* 0x000000014b0d7824 */ /* 0x000fe400078e0249 */
[----:B------:R-:W-:Y:S02]  /*2c40*/  IMAD.MOV.U32 R12, RZ, RZ, R74 ;  /* 0x000000ffff0c7224 */ /* 0x000fe400078e004a */
[C---:B------:R-:W-:Y:S02]  /*2c50*/  IMAD R77, R70.reuse, R79, R5 ;  /* 0x0000004f464d7224 */ /* 0x040fe400078e0205 */
[----:B------:R-:W-:-:S04]  /*2c60*/  IMAD.WIDE.U32 R6, R70, R78, R12 ;  /* 0x0000004e46067225 */ /* 0x000fc800078e000c */
[----:B------:R-:W-:Y:S01]  /*2c70*/  IMAD.IADD R5, R7, 0x1, R77 ;  /* 0x0000000107057824 */ /* 0x000fe200078e024d */
[----:B--2---:R-:W-:-:S04]  /*2c80*/  LEA R14, P0, R6, R80, 0x1 ;  /* 0x00000050060e7211 */ /* 0x004fc800078008ff */
[----:B------:R-:W-:-:S05]  /*2c90*/  LEA.HI.X R15, R6, R81, R5, 0x1, P0 ;  /* 0x00000051060f7211 */ /* 0x000fca00000f0c05 */
[----:B------:R0:W2:Y:S01]  /*2ca0*/  @P1 LDG.E.LTC128B.U16 R5, desc[UR40][R14.64] ;  /* 0x000000280e051981 */ /* 0x0000a2000c1e1520 */
[----:B------:R-:W-:Y:S01]  /*2cb0*/  LEA R8, P0, R72, UR4, 0x1 ;  /* 0x0000000448087c11 */ /* 0x000fe2000f8008ff */
[----:B------:R-:W-:Y:S01]  /*2cc0*/  IMAD.WIDE.U32 R6, R70, R78, R10 ;  /* 0x0000004e46067225 */ /* 0x000fe200078e000a */
[----:B------:R-:W-:Y:S03]  /*2cd0*/  BSSY B1, `(.L_x_34) ;  /* 0x0000012000017945 */ /* 0x000fe60003800000 */
[----:B------:R-:W-:Y:S02]  /*2ce0*/  IMAD.IADD R7, R77, 0x1, R7 ;  /* 0x000000014d077824 */ /* 0x000fe400078e0207 */
[----:B------:R-:W-:Y:S01]  /*2cf0*/  IMAD.WIDE.U32 R20, R69, R76, R6 ;  /* 0x0000004c45147225 */ /* 0x000fe200078e0006 */
[----:B0-----:R-:W-:-:S03]  /*2d00*/  SHF.L.U64.HI R15, R78, 0x3, R79 ;  /* 0x000000034e0f7819 */ /* 0x001fc6000001024f */
[----:B------:R-:W-:Y:S01]  /*2d10*/  IMAD.IADD R7, R73, 0x1, R21 ;  /* 0x0000000149077824 */ /* 0x000fe200078e0215 */
[----:B------:R-:W-:Y:S01]  /*2d20*/  LEA R6, P4, R20, R80, 0x1 ;  /* 0x0000005014067211 */ /* 0x000fe200078808ff */
[----:B------:R-:W-:-:S03]  /*2d30*/  IMAD.SHL.U32 R14, R78, 0x8, RZ ;  /* 0x000000084e0e7824 */ /* 0x000fc600078e00ff */
[----:B------:R-:W-:Y:S01]  /*2d40*/  LEA.HI.X R7, R20, R81, R7, 0x1, P4 ;  /* 0x0000005114077211 */ /* 0x000fe200020f0c07 */
[----:B--2---:R-:W-:-:S05]  /*2d50*/  HADD2.F32 R9, -RZ, R5.H0_H0 ;  /* 0x20000005ff097230 */ /* 0x004fca0000004100 */
[----:B------:R-:W-:-:S04]  /*2d60*/  FMUL R9, R9, R58 ;  /* 0x0000003a09097220 */ /* 0x000fc80000400000 */
[----:B------:R-:W-:Y:S01]  /*2d70*/  FFMA R24, R24, R23, R9 ;  /* 0x0000001718187223 */ /* 0x000fe20000000009 */
[----:B------:R-:W-:Y:S02]  /*2d80*/  LEA.HI.X R9, R72, UR5, R83, 0x1, P0 ;  /* 0x0000000548097c11 */ /* 0x000fe400080f0c53 */
[----:B------:R-:W-:Y:S02]  /*2d90*/  ISETP.GT.AND P0, PT, R4, 0x1, PT ;  /* 0x000000010400780c */ /* 0x000fe40003f04270 */
[----:B------:R-:W-:Y:S02]  /*2da0*/  F2FP.F16.F32.PACK_AB R24, RZ, R24 ;  /* 0x00000018ff18723e */ /* 0x000fe400000000ff */
[----:B------:R-:W-:-:S03]  /*2db0*/  ISETP.GT.AND P3, PT, R3, RZ, P0 ;  /* 0x000000ff0300720c */ /* 0x000fc60000764270 */
[----:B------:R0:W-:Y:S10]  /*2dc0*/  @P1 STG.E.U16 desc[UR40][R8.64], R24 ;  /* 0x0000001808001986 */ /* 0x0001f4000c101528 */
[----:B------:R-:W-:Y:S05]  /*2dd0*/  @!P3 BRA `(.L_x_35) ;  /* 0x000000000004b947 */ /* 0x000fea0003800000 */
[----:B------:R1:W5:Y:S02]  /*2de0*/  LDG.E.LTC128B.U16 R5, desc[UR40][R6.64+0x2] ;  /* 0x0000022806057981 */ /* 0x000364000c1e1520 */
.L_x_35:
[----:B------:R-:W-:Y:S05]  /*2df0*/  BSYNC B1 ;  /* 0x0000000000017941 */ /* 0x000fea0003800000 */
.L_x_34:
[----:B-----5:R-:W-:Y:S01]  /*2e00*/  HADD2.F32 R71, -RZ, R5.H0_H0 ;  /* 0x20000005ff477230 */ /* 0x020fe20000004100 */
[----:B------:R-:W-:Y:S01]  /*2e10*/  ISETP.GT.AND P2, PT, R3, 0x8, P2 ;  /* 0x000000080300780c */ /* 0x000fe20001744270 */
[----:B------:R-:W-:Y:S01]  /*2e20*/  IMAD.WIDE.U32 R20, R70, R78, R14 ;  /* 0x0000004e46147225 */ /* 0x000fe200078e000e */
[----:B0-----:R-:W-:-:S03]  /*2e30*/  PRMT R24, R5, 0x7610, R24 ;  /* 0x0000761005187816 */ /* 0x001fc60000000018 */
[----:B------:R-:W-:Y:S01]  /*2e40*/  FMUL R12, R71, R58 ;  /* 0x0000003a470c7220 */ /* 0x000fe20000400000 */
[----:B------:R-:W-:Y:S01]  /*2e50*/  IMAD.IADD R77, R77, 0x1, R21 ;  /* 0x000000014d4d7824 */ /* 0x000fe200078e0215 */
[----:B------:R-:W-:Y:S02]  /*2e60*/  IADD3 R74, P1, R74, R20, RZ ;  /* 0x000000144a4a7210 */ /* 0x000fe40007f3e0ff */
[----:B------:R-:W-:-:S03]  /*2e70*/  FFMA R12, R25, R23, R12 ;  /* 0x00000017190c7223 */ /* 0x000fc6000000000c */
[----:B------:R-:W-:Y:S01]  /*2e80*/  IMAD.X R13, R77, 0x1, R13, P1 ;  /* 0x000000014d0d7824 */ /* 0x000fe200008e060d */
[C---:B------:R-:W-:Y:S02]  /*2e90*/  LEA R14, P1, R74.reuse, R80, 0x1 ;  /* 0x000000504a0e7211 */ /* 0x040fe400078208ff */
[----:B------:R-:W-:Y:S02]  /*2ea0*/  F2FP.F16.F32.PACK_AB R12, RZ, R12 ;  /* 0x0000000cff0c723e */ /* 0x000fe400000000ff */
[----:B------:R-:W-:Y:S02]  /*2eb0*/  LEA.HI.X R15, R74, R81, R13, 0x1, P1 ;  /* 0x000000514a0f7211 */ /* 0x000fe400008f0c0d */
[----:B------:R-:W-:-:S05]  /*2ec0*/  PRMT R21, R12, 0x7610, R21 ;  /* 0x000076100c157816 */ /* 0x000fca0000000015 */
[----:B------:R0:W-:Y:S04]  /*2ed0*/  @P3 STG.E.U16 desc[UR40][R8.64+0x2], R21 ;  /* 0x0000021508003986 */ /* 0x0001e8000c101528 */
[----:B------:R-:W2:Y:S01]  /*2ee0*/  @P2 LDG.E.LTC128B.U16 R24, desc[UR40][R14.64] ;  /* 0x000000280e182981 */ /* 0x000ea2000c1e1520 */
[----:B------:R-:W-:Y:S01]  /*2ef0*/  IADD3 R20, P1, R10, R20, RZ ;  /* 0x000000140a147210 */ /* 0x000fe20007f3e0ff */
[----:B------:R-:W-:Y:S01]  /*2f00*/  BSSY B1, `(.L_x_36) ;  /* 0x0000011000017945 */ /* 0x000fe20003800000 */
[----:B------:R-:W-:Y:S02]  /*2f10*/  SHF.L.U64.HI R13, R59, 0x1, R60 ;  /* 0x000000013b0d7819 */ /* 0x000fe4000001023c */
[----:B------:R-:W-:Y:S01]  /*2f20*/  ISETP.GT.AND P0, PT, R3, 0x8, P0 ;  /* 0x000000080300780c */ /* 0x000fe20000704270 */
[----:B0-----:R-:W-:Y:S01]  /*2f30*/  IMAD.X R21, R11, 0x1, R77, P1 ;  /* 0x000000010b157824 */ /* 0x001fe200008e064d */
[----:B------:R-:W-:Y:S01]  /*2f40*/  LEA R12, P1, R59, R8, 0x1 ;  /* 0x000000083b0c7211 */ /* 0x000fe200078208ff */
[----:B------:R-:W-:-:S04]  /*2f50*/  IMAD.WIDE.U32 R20, R69, R76, R20 ;  /* 0x0000004c45147225 */ /* 0x000fc800078e0014 */
[----:B------:R-:W-:Y:S01]  /*2f60*/  IMAD.X R13, R13, 0x1, R9, P1 ;  /* 0x000000010d0d7824 */ /* 0x000fe200008e0609 */
[----:B------:R-:W-:Y:S01]  /*2f70*/  LEA R10, P3, R20, R80, 0x1 ;  /* 0x00000050140a7211 */ /* 0x000fe200078608ff */
[----:B------:R-:W-:-:S05]  /*2f80*/  IMAD.IADD R11, R73, 0x1, R21 ;  /* 0x00000001490b7824 */ /* 0x000fca00078e0215 */
[----:B------:R-:W-:Y:S01]  /*2f90*/  LEA.HI.X R11, R20, R81, R11, 0x1, P3 ;  /* 0x00000051140b7211 */ /* 0x000fe200018f0c0b */
[----:B--2---:R-:W-:-:S05]  /*2fa0*/  HADD2.F32 R5, -RZ, R24.H0_H0 ;  /* 0x20000018ff057230 */ /* 0x004fca0000004100 */
[----:B------:R-:W-:-:S04]  /*2fb0*/  FMUL R5, R5, R58 ;  /* 0x0000003a05057220 */ /* 0x000fc80000400000 */
[----:B------:R-:W-:-:S05]  /*2fc0*/  FFMA R5, R26, R23, R5 ;  /* 0x000000171a057223 */ /* 0x000fca0000000005 */
[----:B------:R-:W-:-:S05]  /*2fd0*/  F2FP.F16.F32.PACK_AB R5, RZ, R5 ;  /* 0x00000005ff05723e */ /* 0x000fca00000000ff */
[----:B------:R0:W-:Y:S01]  /*2fe0*/  @P2 STG.E.U16 desc[UR40][R12.64], R5 ;  /* 0x000000050c002986 */ /* 0x0001e2000c101528 */
[----:B------:R-:W-:Y:S05]  /*2ff0*/  @!P0 BRA `(.L_x_37) ;  /* 0x0000000000048947 */ /* 0x000fea0003800000 */
[----:B------:R2:W5:Y:S02]  /*3000*/  LDG.E.LTC128B.U16 R24, desc[UR40][R10.64+0x2] ;  /* 0x000002280a187981 */ /* 0x000564000c1e1520 */
.L_x_37:
[----:B------:R-:W-:Y:S05]  /*3010*/  BSYNC B1 ;  /* 0x0000000000017941 */ /* 0x000fea0003800000 */
.L_x_36:
[----:B0----5:R-:W-:Y:S01]  /*3020*/  HADD2.F32 R5, -RZ, R24.H0_H0 ;  /* 0x20000018ff057230 */ /* 0x021fe20000004100 */
[----:B------:R-:W-:Y:S01]  /*3030*/  ISETP.GT.AND P1, PT, R4, 0x8, PT ;  /* 0x000000080400780c */ /* 0x000fe20003f24270 */
[----:B------:R-:W-:Y:S03]  /*3040*/  BSSY B1, `(.L_x_38) ;  /* 0x0000008000017945 */ /* 0x000fe60003800000 */
[----:B------:R-:W-:Y:S01]  /*3050*/  FMUL R14, R5, R58 ;  /* 0x0000003a050e7220 */ /* 0x000fe20000400000 */
[----:B------:R-:W-:-:S03]  /*3060*/  ISETP.GT.AND P2, PT, R3, RZ, P1 ;  /* 0x000000ff0300720c */ /* 0x000fc60000f44270 */
[----:B------:R-:W-:-:S05]  /*3070*/  FFMA R14, R27, R23, R14 ;  /* 0x000000171b0e7223 */ /* 0x000fca000000000e */
[----:B------:R-:W-:-:S05]  /*3080*/  F2FP.F16.F32.PACK_AB R14, RZ, R14 ;  /* 0x0000000eff0e723e */ /* 0x000fca00000000ff */
[----:B------:R0:W-:Y:S01]  /*3090*/  @P0 STG.E.U16 desc[UR40][R12.64+0x2], R14 ;  /* 0x0000020e0c000986 */ /* 0x0001e2000c101528 */
[----:B------:R-:W-:Y:S05]  /*30a0*/  @!P2 BRA `(.L_x_39) ;  /* 0x000000000004a947 */ /* 0x000fea0003800000 */
[----:B------:R3:W5:Y:S02]  /*30b0*/  LDG.E.LTC128B.U16 R24, desc[UR40][R6.64+0x10] ;  /* 0x0000102806187981 */ /* 0x000764000c1e1520 */
.L_x_39:
[----:B------:R-:W-:Y:S05]  /*30c0*/  BSYNC B1 ;  /* 0x0000000000017941 */ /* 0x000fea0003800000 */
.L_x_38:
[----:B-----5:R-:W-:Y:S01]  /*30d0*/  HADD2.F32 R5, -RZ, R24.H0_H0 ;  /* 0x20000018ff057230 */ /* 0x020fe20000004100 */
        /* <DEDUP_REMOVED lines=9> */
.L_x_41:
[----:B------:R-:W-:Y:S05]  /*3170*/  BSYNC B1 ;  /* 0x0000000000017941 */ /* 0x000fea0003800000 */
.L_x_40:
[----:B----45:R-:W-:Y:S01]  /*3180*/  HADD2.F32 R5, -RZ, R24.H0_H0 ;  /* 0x20000018ff057230 */ /* 0x030fe20000004100 */
[----:B------:R-:W-:Y:S01]  /*3190*/  ISETP.GT.AND P1, PT, R3, 0x8, P1 ;  /* 0x000000080300780c */ /* 0x000fe20000f24270 */
[----:B------:R-:W-:Y:S03]  /*31a0*/  BSSY B1, `(.L_x_42) ;  /* 0x0000007000017945 */ /* 0x000fe60003800000 */
[----:B0-----:R-:W-:-:S04]  /*31b0*/  FMUL R14, R5, R58 ;  /* 0x0000003a050e7220 */ /* 0x001fc80000400000 */
[----:B------:R-:W-:-:S05]  /*31c0*/  FFMA R14, R29, R23, R14 ;  /* 0x000000171d0e7223 */ /* 0x000fca000000000e */
[----:B------:R-:W-:-:S05]  /*31d0*/  F2FP.F16.F32.PACK_AB R14, RZ, R14 ;  /* 0x0000000eff0e723e */ /* 0x000fca00000000ff */
[----:B------:R0:W-:Y:S01]  /*31e0*/  @P3 STG.E.U16 desc[UR40][R8.64+0x12], R14 ;  /* 0x0000120e08003986 */ /* 0x0001e2000c101528 */
[----:B------:R-:W-:Y:S05]  /*31f0*/  @!P1 BRA `(.L_x_43) ;  /* 0x0000000000049947 */ /* 0x000fea0003800000 */
[----:B------:R4:W5:Y:S02]  /*3200*/  LDG.E.LTC128B.U16 R24, desc[UR40][R10.64+0x10] ;  /* 0x000010280a187981 */ /* 0x000964000c1e1520 */
.L_x_43:
[----:B------:R-:W-:Y:S05]  /*3210*/  BSYNC B1 ;  /* 0x0000000000017941 */ /* 0x000fea0003800000 */
.L_x_42:
[----:B-----5:R-:W-:Y:S01]  /*3220*/  HADD2.F32 R5, -RZ, R24.H0_H0 ;  /* 0x20000018ff057230 */ /* 0x020fe20000004100 */
[----:B------:R-:W-:Y:S01]  /*3230*/  ISETP.GT.AND P0, PT, R3, 0x8, P0 ;  /* 0x000000080300780c */ /* 0x000fe20000704270 */
[----:B------:R-:W-:Y:S03]  /*3240*/  BSSY B1, `(.L_x_44) ;  /* 0x0000007000017945 */ /* 0x000fe60003800000 */
[----:B------:R-:W-:-:S04]  /*3250*/  FMUL R5, R5, R58 ;  /* 0x0000003a05057220 */ /* 0x000fc80000400000 */
[----:B------:R-:W-:-:S05]  /*3260*/  FFMA R5, R30, R23, R5 ;  /* 0x000000171e057223 */ /* 0x000fca0000000005 */
[----:B------:R-:W-:-:S05]  /*3270*/  F2FP.F16.F32.PACK_AB R5, RZ, R5 ;  /* 0x00000005ff05723e */ /* 0x000fca00000000ff */
[----:B------:R0:W-:Y:S01]  /*3280*/  @P1 STG.E.U16 desc[UR40][R12.64+0x10], R5 ;  /* 0x000010050c001986 */ /* 0x0001e2000c101528 */
[----:B------:R-:W-:Y:S05]  /*3290*/  @!P0 BRA `(.L_x_45) ;  /* 0x0000000000048947 */ /* 0x000fea0003800000 */
[----:B------:R0:W5:Y:S02]  /*32a0*/  LDG.E.LTC128B.U16 R24, desc[UR40][R10.64+0x12] ;  /* 0x000012280a187981 */ /* 0x000164000c1e1520 */
.L_x_45:
[----:B------:R-:W-:Y:S05]  /*32b0*/  BSYNC B1 ;  /* 0x0000000000017941 */ /* 0x000fea0003800000 */
.L_x_44:
        /* <DEDUP_REMOVED lines=10> */
.L_x_47:
[----:B------:R-:W-:Y:S05]  /*3360*/  BSYNC B1 ;  /* 0x0000000000017941 */ /* 0x000fea0003800000 */
.L_x_46:
        /* <DEDUP_REMOVED lines=10> */
.L_x_49:
[----:B------:R-:W-:Y:S05]  /*3410*/  BSYNC B1 ;  /* 0x0000000000017941 */ /* 0x000fea0003800000 */
.L_x_48:
[----:B0----5:R-:W-:Y:S01]  /*3420*/  HADD2.F32 R5, -RZ, R24.H0_H0 ;  /* 0x20000018ff057230 */ /* 0x021fe20000004100 */
        /* <DEDUP_REMOVED lines=8> */
.L_x_51:
[----:B------:R-:W-:Y:S05]  /*34b0*/  BSYNC B1 ;  /* 0x0000000000017941 */ /* 0x000fea0003800000 */
.L_x_50:
        /* <DEDUP_REMOVED lines=9> */
.L_x_53:
[----:B------:R-:W-:Y:S05]  /*3550*/  BSYNC B1 ;  /* 0x0000000000017941 */ /* 0x000fea0003800000 */
.L_x_52:
        /* <DEDUP_REMOVED lines=10> */
.L_x_55:
[----:B------:R-:W-:Y:S05]  /*3600*/  BSYNC B1 ;  /* 0x0000000000017941 */ /* 0x000fea0003800000 */
.L_x_54:
        /* <DEDUP_REMOVED lines=10> */
.L_x_57:
[----:B------:R-:W-:Y:S05]  /*36b0*/  BSYNC B1 ;  /* 0x0000000000017941 */ /* 0x000fea0003800000 */
.L_x_56:
        /* <DEDUP_REMOVED lines=9> */
.L_x_59:
[----:B------:R-:W-:Y:S05]  /*3750*/  BSYNC B1 ;  /* 0x0000000000017941 */ /* 0x000fea0003800000 */
.L_x_58:
        /* <DEDUP_REMOVED lines=9> */
.L_x_61:
[----:B------:R-:W-:Y:S05]  /*37f0*/  BSYNC B1 ;  /* 0x0000000000017941 */ /* 0x000fea0003800000 */
.L_x_60:
        /* <DEDUP_REMOVED lines=10> */
.L_x_63:
[----:B------:R-:W-:Y:S05]  /*38a0*/  BSYNC B1 ;  /* 0x0000000000017941 */ /* 0x000fea0003800000 */
.L_x_62:
        /* <DEDUP_REMOVED lines=10> */
.L_x_65:
[----:B------:R-:W-:Y:S05]  /*3950*/  BSYNC B1 ;  /* 0x0000000000017941 */ /* 0x000fea0003800000 */
.L_x_64:
        /* <DEDUP_REMOVED lines=9> */
.L_x_67:
[----:B------:R-:W-:Y:S05]  /*39f0*/  BSYNC B1 ;  /* 0x0000000000017941 */ /* 0x000fea0003800000 */
.L_x_66:
        /* <DEDUP_REMOVED lines=9> */
.L_x_69:
[----:B------:R-:W-:Y:S05]  /*3a90*/  BSYNC B1 ;  /* 0x0000000000017941 */ /* 0x000fea0003800000 */
.L_x_68:
        /* <DEDUP_REMOVED lines=10> */
.L_x_71:
[----:B------:R-:W-:Y:S05]  /*3b40*/  BSYNC B1 ;  /* 0x0000000000017941 */ /* 0x000fea0003800000 */
.L_x_70:
        /* <DEDUP_REMOVED lines=10> */
.L_x_73:
[----:B------:R-:W-:Y:S05]  /*3bf0*/  BSYNC B1 ;  /* 0x0000000000017941 */ /* 0x000fea0003800000 */
.L_x_72:
        /* <DEDUP_REMOVED lines=9> */
.L_x_75:
[----:B------:R-:W-:Y:S05]  /*3c90*/  BSYNC B1 ;  /* 0x0000000000017941 */ /* 0x000fea0003800000 */
.L_x_74:
        /* <DEDUP_REMOVED lines=9> */
.L_x_77:
[----:B------:R-:W-:Y:S05]  /*3d30*/  BSYNC B1 ;  /* 0x0000000000017941 */ /* 0x000fea0003800000 */
.L_x_76:
        /* <DEDUP_REMOVED lines=10> */
.L_x_79:
[----:B------:R-:W-:Y:S05]  /*3de0*/  BSYNC B1 ;  /* 0x0000000000017941 */ /* 0x000fea0003800000 */
.L_x_78:
        /* <DEDUP_REMOVED lines=10> */
.L_x_81:
[----:B------:R-:W-:Y:S05]  /*3e90*/  BSYNC B1 ;  /* 0x0000000000017941 */ /* 0x000fea0003800000 */
.L_x_80:
        /* <DEDUP_REMOVED lines=9> */
.L_x_83:
[----:B------:R-:W-:Y:S05]  /*3f30*/  BSYNC B1 ;  /* 0x0000000000017941 */ /* 0x000fea0003800000 */
.L_x_82:
        /* <DEDUP_REMOVED lines=9> */
.L_x_85:
[----:B------:R-:W-:Y:S05]  /*3fd0*/  BSYNC B1 ;  /* 0x0000000000017941 */ /* 0x000fea0003800000 */
.L_x_84:
        /* <DEDUP_REMOVED lines=10> */
.L_x_87:
[----:B------:R-:W-:Y:S05]  /*4080*/  BSYNC B1 ;  /* 0x0000000000017941 */ /* 0x000fea0003800000 */
.L_x_86:
[----:B-----5:R-:W-:Y:S01]  /*4090*/  HADD2.F32 R5, -RZ, R24.H0_H0 ;  /* 0x20000018ff057230 */ /* 0x020fe20000004100 */
[----:B------:R-:W-:Y:S01]  /*40a0*/  ISETP.GT.AND P0, PT, R4, 0x39, PT ;  /* 0x000000390400780c */ /* 0x000fe20003f04270 */
[----:B------:R-:W-:Y:S01]  /*40b0*/  @P2 IMAD.MOV.U32 R4, RZ, RZ, R8 ;  /* 0x000000ffff042224 */ /* 0x000fe200078e0008 */
[----:B------:R-:W-:Y:S02]  /*40c0*/  BSSY B1, `(.L_x_88) ;  /* 0x000000a000017945 */ /* 0x000fe40003800000 */
[----:B------:R-:W-:Y:S01]  /*40d0*/  FMUL R5, R5, R58 ;  /* 0x0000003a05057220 */ /* 0x000fe20000400000 */
[----:B------:R-:W-:-:S03]  /*40e0*/  ISETP.GT.AND P3, PT, R3, RZ, P0 ;  /* 0x000000ff0300720c */ /* 0x000fc60000764270 */
[----:B------:R-:W-:-:S05]  /*40f0*/  FFMA R5, R52, R23, R5 ;  /* 0x0000001734057223 */ /* 0x000fca0000000005 */
[----:B------:R-:W-:-:S04]  /*4100*/  F2FP.F16.F32.PACK_AB R5, RZ, R5 ;  /* 0x00000005ff05723e */ /* 0x000fc800000000ff */
[----:B0-----:R-:W-:Y:S01]  /*4110*/  PRMT R14, R5, 0x7610, R14 ;  /* 0x00007610050e7816 */ /* 0x001fe2000000000e */
[----:B------:R-:W-:-:S05]  /*4120*/  @P2 IMAD.MOV.U32 R5, RZ, RZ, R9 ;  /* 0x000000ffff052224 */ /* 0x000fca00078e0009 */
[----:B------:R0:W-:Y:S01]  /*4130*/  @P2 STG.E.U16 desc[UR40][R4.64+0x70], R14 ;  /* 0x0000700e04002986 */ /* 0x0001e2000c101528 */
[----:B------:R-:W-:Y:S05]  /*4140*/  @!P3 BRA `(.L_x_89) ;  /* 0x000000000004b947 */ /* 0x000fea0003800000 */
[----:B------:R0:W5:Y:S02]  /*4150*/  LDG.E.LTC128B.U16 R24, desc[UR40][R6.64+0x72] ;  /* 0x0000722806187981 */ /* 0x000164000c1e1520 */
.L_x_89:
[----:B------:R-:W-:Y:S05]  /*4160*/  BSYNC B1 ;  /* 0x0000000000017941 */ /* 0x000fea0003800000 */
.L_x_88:
        /* <DEDUP_REMOVED lines=9> */
.L_x_91:
[----:B------:R-:W-:Y:S05]  /*4200*/  BSYNC B1 ;  /* 0x0000000000017941 */ /* 0x000fea0003800000 */
.L_x_90:
[----:B-----5:R-:W-:Y:S01]  /*4210*/  HADD2.F32 R5, -RZ, R24.H0_H0 ;  /* 0x20000018ff057230 */ /* 0x020fe20000004100 */
[----:B------:R-:W-:Y:S01]  /*4220*/  ISETP.GT.AND P0, PT, R3, 0x8, P0 ;  /* 0x000000080300780c */ /* 0x000fe20000704270 */
[----:B0-----:R-:W-:Y:S01]  /*4230*/  @P1 IMAD.MOV.U32 R4, RZ, RZ, R12 ;  /* 0x000000ffff041224 */ /* 0x001fe200078e000c */
[----:B------:R-:W-:Y:S02]  /*4240*/  BSSY B1, `(.L_x_92) ;  /* 0x0000009000017945 */ /* 0x000fe40003800000 */
[----:B------:R-:W-:-:S04]  /*4250*/  FMUL R5, R5, R58 ;  /* 0x0000003a05057220 */ /* 0x000fc80000400000 */
[----:B------:R-:W-:-:S05]  /*4260*/  FFMA R5, R54, R23, R5 ;  /* 0x0000001736057223 */ /* 0x000fca0000000005 */
[----:B------:R-:W-:-:S04]  /*4270*/  F2FP.F16.F32.PACK_AB R5, RZ, R5 ;  /* 0x00000005ff05723e */ /* 0x000fc800000000ff */
[----:B-1-3--:R-:W-:Y:S01]  /*4280*/  PRMT R6, R5, 0x7610, R6 ;  /* 0x0000761005067816 */ /* 0x00afe20000000006 */
[----:B------:R-:W-:-:S05]  /*4290*/  @P1 IMAD.MOV.U32 R5, RZ, RZ, R13 ;  /* 0x000000ffff051224 */ /* 0x000fca00078e000d */
[----:B------:R0:W-:Y:S01]  /*42a0*/  @P1 STG.E.U16 desc[UR40][R4.64+0x70], R6 ;  /* 0x0000700604001986 */ /* 0x0001e2000c101528 */
[----:B------:R-:W-:Y:S05]  /*42b0*/  @!P0 BRA `(.L_x_93) ;  /* 0x0000000000048947 */ /* 0x000fea0003800000 */
[----:B------:R1:W5:Y:S02]  /*42c0*/  LDG.E.LTC128B.U16 R24, desc[UR40][R10.64+0x72] ;  /* 0x000072280a187981 */ /* 0x000364000c1e1520 */
.L_x_93:
[----:B------:R-:W-:Y:S05]  /*42d0*/  BSYNC B1 ;  /* 0x0000000000017941 */ /* 0x000fea0003800000 */
.L_x_92:
[----:B------:R-:W-:Y:S05]  /*42e0*/  @!P0 BRA `(.L_x_94) ;  /* 0x0000000800a88947 */ /* 0x000fea0003800000 */
[----:B-----5:R-:W-:-:S05]  /*42f0*/  HADD2.F32 R3, -RZ, R24.H0_H0 ;  /* 0x20000018ff037230 */ /* 0x020fca0000004100 */
[----:B0-----:R-:W-:-:S04]  /*4300*/  FMUL R4, R3, R58 ;  /* 0x0000003a03047220 */ /* 0x001fc80000400000 */
[----:B------:R-:W-:-:S05]  /*4310*/  FFMA R4, R55, R23, R4 ;  /* 0x0000001737047223 */ /* 0x000fca0000000004 */
[----:B------:R-:W-:-:S05]  /*4320*/  F2FP.F16.F32.PACK_AB R4, RZ, R4 ;  /* 0x00000004ff04723e */ /* 0x000fca00000000ff */
[----:B------:R3:W-:Y:S01]  /*4330*/  STG.E.U16 desc[UR40][R12.64+0x72], R4 ;  /* 0x000072040c007986 */ /* 0x0007e2000c101528 */
[----:B------:R-:W-:Y:S05]  /*4340*/  BRA `(.L_x_94) ;  /* 0x0000000800907947 */ /* 0x000fea0003800000 */
.L_x_33:
[----:B------:R-:W-:Y:S01]  /*4350*/  ISETP.GT.AND P3, PT, R4, 0x1, PT ;  /* 0x000000010400780c */ /* 0x000fe20003f64270 */
[----:B------:R-:W-:Y:S01]  /*4360*/  ULDC.64 UR4, c[0x0][0x5c0] ;  /* 0x0001700000047ab9 */ /* 0x000fe20000000a00 */
[-C--:B------:R-:W-:Y:S01]  /*4370*/  FMUL R24, R24, R23.reuse ;  /* 0x0000001718187220 */ /* 0x080fe20000400000 */
[----:B------:R-:W-:Y:S01]  /*4380*/  LEA R6, P4, R72, UR4, 0x1 ;  /* 0x0000000448067c11 */ /* 0x000fe2000f8808ff */
[-C--:B------:R-:W-:Y:S01]  /*4390*/  FMUL R25, R25, R23.reuse ;  /* 0x0000001719197220 */ /* 0x080fe20000400000 */
[----:B------:R-:W-:Y:S01]  /*43a0*/  ISETP.GT.AND P0, PT, R3, RZ, P3 ;  /* 0x000000ff0300720c */ /* 0x000fe20001f04270 */
[-C--:B------:R-:W-:Y:S01]  /*43b0*/  FMUL R26, R26, R23.reuse ;  /* 0x000000171a1a7220 */ /* 0x080fe20000400000 */
[----:B------:R-:W-:Y:S01]  /*43c0*/  F2FP.F16.F32.PACK_AB R24, RZ, R24 ;  /* 0x00000018ff18723e */ /* 0x000fe200000000ff */
[-C--:B------:R-:W-:Y:S01]  /*43d0*/  FMUL R27, R27, R23.reuse ;  /* 0x000000171b1b7220 */ /* 0x080fe20000400000 */
[----:B------:R-:W-:Y:S01]  /*43e0*/  LEA.HI.X R7, R72, UR5, R83, 0x1, P4 ;  /* 0x0000000548077c11 */ /* 0x000fe2000a0f0c53 */
[----:B------:R-:W-:Y:S01]  /*43f0*/  FMUL R28, R28, R23 ;  /* 0x000000171c1c7220 */ /* 0x000fe20000400000 */
[----:B------:R-:W-:Y:S01]  /*4400*/  F2FP.F16.F32.PACK_AB R25, RZ, R25 ;  /* 0x00000019ff19723e */ /* 0x000fe200000000ff */
[-C--:B------:R-:W-:Y:S01]  /*4410*/  FMUL R29, R29, R23.reuse ;  /* 0x000000171d1d7220 */ /* 0x080fe20000400000 */
[----:B------:R-:W-:Y:S01]  /*4420*/  ISETP.GT.AND P2, PT, R3, 0x8, P2 ;  /* 0x000000080300780c */ /* 0x000fe20001744270 */
[----:B------:R-:W-:Y:S01]  /*4430*/  @P1 STG.E.U16 desc[UR40][R6.64], R24 ;  /* 0x0000001806001986 */ /* 0x000fe2000c101528 */
[----:B------:R-:W-:Y:S01]  /*4440*/  ISETP.GT.AND P1, PT, R4, 0x8, PT ;  /* 0x000000080400780c */ /* 0x000fe20003f24270 */
[-C--:B------:R-:W-:Y:S01]  /*4450*/  FMUL R30, R30, R23.reuse ;  /* 0x000000171e1e7220 */ /* 0x080fe20000400000 */
[C---:B------:R-:W-:Y:S01]  /*4460*/  SHF.L.U64.HI R5, R59.reuse, 0x1, R60 ;  /* 0x000000013b057819 */ /* 0x040fe2000001023c */
[----:B------:R-:W-:Y:S01]  /*4470*/  @P0 STG.E.U16 desc[UR40][R6.64+0x2], R25 ;  /* 0x0000021906000986 */ /* 0x000fe2000c101528 */
[----:B------:R-:W-:Y:S01]  /*4480*/  LEA R8, P5, R59, R6, 0x1 ;  /* 0x000000063b087211 */ /* 0x000fe200078a08ff */
[-C--:B------:R-:W-:Y:S01]  /*4490*/  FMUL R31, R31, R23.reuse ;  /* 0x000000171f1f7220 */ /* 0x080fe20000400000 */
[----:B------:R-:W-:Y:S01]  /*44a0*/  ISETP.GT.AND P3, PT, R3, 0x8, P3 ;  /* 0x000000080300780c */ /* 0x000fe20001f64270 */
[-C--:B------:R-:W-:Y:S01]  /*44b0*/  FMUL R32, R32, R23.reuse ;  /* 0x0000001720207220 */ /* 0x080fe20000400000 */
[----:B------:R-:W-:Y:S01]  /*44c0*/  ISETP.GT.AND P0, PT, R4, 0x9, PT ;  /* 0x000000090400780c */ /* 0x000fe20003f04270 */
[----:B------:R-:W-:Y:S01]  /*44d0*/  IMAD.X R9, R5, 0x1, R7, P5 ;  /* 0x0000000105097824 */ /* 0x000fe200028e0607 */
[----:B------:R-:W-:Y:S01]  /*44e0*/  ISETP.GT.AND P4, PT, R3, RZ, P1 ;  /* 0x000000ff0300720c */ /* 0x000fe20000f84270 */
[-C--:B------:R-:W-:Y:S01]  /*44f0*/  FMUL R33, R33, R23.reuse ;  /* 0x0000001721217220 */ /* 0x080fe20000400000 */
[----:B------:R-:W-:Y:S01]  /*4500*/  F2FP.F16.F32.PACK_AB R26, RZ, R26 ;  /* 0x0000001aff1a723e */ /* 0x000fe200000000ff */
[-C--:B------:R-:W-:Y:S01]  /*4510*/  FMUL R34, R34, R23.reuse ;  /* 0x0000001722227220 */ /* 0x080fe20000400000 */
[----:B------:R-:W-:Y:S01]  /*4520*/  ISETP.GT.AND P5, PT, R3, RZ, P0 ;  /* 0x000000ff0300720c */ /* 0x000fe200007a4270 */
[----:B------:R-:W-:Y:S01]  /*4530*/  FMUL R35, R35, R23 ;  /* 0x0000001723237220 */ /* 0x000fe20000400000 */
[----:B------:R-:W-:Y:S01]  /*4540*/  F2FP.F16.F32.PACK_AB R27, RZ, R27 ;  /* 0x0000001bff1b723e */ /* 0x000fe200000000ff */
[----:B------:R-:W-:Y:S01]  /*4550*/  @P2 STG.E.U16 desc[UR40][R8.64], R26 ;  /* 0x0000001a08002986 */ /* 0x000fe2000c101528 */
[----:B------:R-:W-:Y:S01]  /*4560*/  F2FP.F16.F32.PACK_AB R28, RZ, R28 ;  /* 0x0000001cff1c723e */ /* 0x000fe200000000ff */
[-C--:B------:R-:W-:Y:S01]  /*4570*/  FMUL R36, R36, R23.reuse ;  /* 0x0000001724247220 */ /* 0x080fe20000400000 */
[----:B------:R-:W-:Y:S01]  /*4580*/  ISETP.GT.AND P2, PT, R3, 0x8, P1 ;  /* 0x000000080300780c */ /* 0x000fe20000f44270 */
[----:B------:R-:W-:Y:S01]  /*4590*/  @P3 STG.E.U16 desc[UR40][R8.64+0x2], R27 ;  /* 0x0000021b08003986 */ /* 0x000fe2000c101528 */
[----:B------:R-:W-:Y:S01]  /*45a0*/  ISETP.GT.AND P1, PT, R4, 0x10, PT ;  /* 0x000000100400780c */ /* 0x000fe20003f24270 */
[----:B------:R-:W-:Y:S01]  /*45b0*/  FMUL R37, R37, R23 ;  /* 0x0000001725257220 */ /* 0x000fe20000400000 */
[----:B------:R-:W-:Y:S01]  /*45c0*/  F2FP.F16.F32.PACK_AB R29, RZ, R29 ;  /* 0x0000001dff1d723e */ /* 0x000fe200000000ff */
[----:B------:R-:W-:Y:S01]  /*45d0*/  @P4 STG.E.U16 desc[UR40][R6.64+0x10], R28 ;  /* 0x0000101c06004986 */ /* 0x000fe2000c101528 */
[C---:B------:R-:W-:Y:S01]  /*45e0*/  ISETP.GT.AND P3, PT, R3.reuse, 0x8, P0 ;  /* 0x000000080300780c */ /* 0x040fe20000764270 */
[-C--:B------:R-:W-:Y:S01]  /*45f0*/  FMUL R38, R38, R23.reuse ;  /* 0x0000001726267220 */ /* 0x080fe20000400000 */
[----:B------:R-:W-:Y:S01]  /*4600*/  ISETP.GT.AND P0, PT, R4, 0x11, PT ;  /* 0x000000110400780c */ /* 0x000fe20003f04270 */
[----:B------:R-:W-:Y:S01]  /*4610*/  @P5 STG.E.U16 desc[UR40][R6.64+0x12], R29 ;  /* 0x0000121d06005986 */ /* 0x000fe2000c101528 */
        /* <DEDUP_REMOVED lines=42> */
[----:B------:R-:W-:Y:S01]  /*48c0*/  ISETP.GT.AND P5, PT, R3, RZ, P0 ;  /* 0x000000ff0300720c */ /* 0x000fe200007a4270 */
[-C--:B------:R-:W-:Y:S01]  /*48d0*/  FMUL R52, R52, R23.reuse ;  /* 0x0000001734347220 */ /* 0x080fe20000400000 */
[----:B------:R-:W-:Y:S01]  /*48e0*/  F2FP.F16.F32.PACK_AB R38, RZ, R38 ;  /* 0x00000026ff26723e */ /* 0x000fe200000000ff */
[----:B------:R-:W-:Y:S01]  /*48f0*/  FMUL R53, R53, R23 ;  /* 0x0000001735357220 */ /* 0x000fe20000400000 */
[----:B------:R-:W-:Y:S01]  /*4900*/  F2FP.F16.F32.PACK_AB R39, RZ, R39 ;  /* 0x00000027ff27723e */ /* 0x000fe200000000ff */
[----:B------:R-:W-:Y:S01]  /*4910*/  FMUL R54, R54, R23 ;  /* 0x0000001736367220 */ /* 0x000fe20000400000 */
[----:B------:R-:W-:Y:S01]  /*4920*/  F2FP.F16.F32.PACK_AB R40, RZ, R40 ;  /* 0x00000028ff28723e */ /* 0x000fe200000000ff */
[----:B------:R-:W-:Y:S01]  /*4930*/  @P2 STG.E.U16 desc[UR40][R8.64+0x30], R38 ;  /* 0x0000302608002986 */ /* 0x000fe2000c101528 */
[----:B------:R-:W-:Y:S01]  /*4940*/  F2FP.F16.F32.PACK_AB R41, RZ, R41 ;  /* 0x00000029ff29723e */ /* 0x000fe200000000ff */
[----:B------:R-:W-:Y:S01]  /*4950*/  FMUL R55, R55, R23 ;  /* 0x0000001737377220 */ /* 0x000fe20000400000 */
[C---:B------:R-:W-:Y:S01]  /*4960*/  ISETP.GT.AND P1, PT, R3.reuse, 0x8, P1 ;  /* 0x000000080300780c */ /* 0x040fe20000f24270 */
[----:B------:R-:W-:Y:S01]  /*4970*/  @P3 STG.E.U16 desc[UR40][R8.64+0x32], R39 ;  /* 0x0000322708003986 */ /* 0x000fe2000c101528 */
[----:B------:R-:W-:-:S02]  /*4980*/  ISETP.GT.AND P2, PT, R3, 0x8, P0 ;  /* 0x000000080300780c */ /* 0x000fc40000744270 */
[C---:B------:R-:W-:Y:S01]  /*4990*/  ISETP.GT.AND P0, PT, R4.reuse, 0x29, PT ;  /* 0x000000290400780c */ /* 0x040fe20003f04270 */
[----:B------:R-:W-:Y:S01]  /*49a0*/  @P4 STG.E.U16 desc[UR40][R6.64+0x40], R40 ;  /* 0x0000402806004986 */ /* 0x000fe2000c101528 */
[----:B------:R-:W-:Y:S02]  /*49b0*/  ISETP.GT.AND P4, PT, R4, 0x28, PT ;  /* 0x000000280400780c */ /* 0x000fe40003f84270 */
[----:B------:R-:W-:Y:S01]  /*49c0*/  F2FP.F16.F32.PACK_AB R42, RZ, R42 ;  /* 0x0000002aff2a723e */ /* 0x000fe200000000ff */
[----:B------:R-:W-:Y:S01]  /*49d0*/  @P5 STG.E.U16 desc[UR40][R6.64+0x42], R41 ;  /* 0x0000422906005986 */ /* 0x000fe2000c101528 */
[C---:B------:R-:W-:Y:S02]  /*49e0*/  ISETP.GT.AND P5, PT, R3.reuse, RZ, P4 ;  /* 0x000000ff0300720c */ /* 0x040fe400027a4270 */
[----:B------:R-:W-:Y:S01]  /*49f0*/  ISETP.GT.AND P3, PT, R3, RZ, P0 ;  /* 0x000000ff0300720c */ /* 0x000fe20000764270 */
[----:B------:R-:W-:Y:S01]  /*4a00*/  @P1 STG.E.U16 desc[UR40][R8.64+0x40], R42 ;  /* 0x0000402a08001986 */ /* 0x000fe2000c101528 */
[----:B------:R-:W-:-:S02]  /*4a10*/  F2FP.F16.F32.PACK_AB R43, RZ, R43 ;  /* 0x0000002bff2b723e */ /* 0x000fc400000000ff */
[----:B------:R-:W-:Y:S02]  /*4a20*/  F2FP.F16.F32.PACK_AB R44, RZ, R44 ;  /* 0x0000002cff2c723e */ /* 0x000fe400000000ff */
[C---:B------:R-:W-:Y:S01]  /*4a30*/  ISETP.GT.AND P4, PT, R3.reuse, 0x8, P4 ;  /* 0x000000080300780c */ /* 0x040fe20002784270 */
[----:B------:R-:W-:Y:S01]  /*4a40*/  @P2 STG.E.U16 desc[UR40][R8.64+0x42], R43 ;  /* 0x0000422b08002986 */ /* 0x000fe2000c101528 */
[----:B------:R-:W-:Y:S02]  /*4a50*/  F2FP.F16.F32.PACK_AB R45, RZ, R45 ;  /* 0x0000002dff2d723e */ /* 0x000fe400000000ff */
[C---:B------:R-:W-:Y:S01]  /*4a60*/  ISETP.GT.AND P2, PT, R4.reuse, 0x31, PT ;  /* 0x000000310400780c */ /* 0x040fe20003f44270 */
[----:B------:R-:W-:Y:S01]  /*4a70*/  @P5 STG.E.U16 desc[UR40][R6.64+0x50], R44 ;  /* 0x0000502c06005986 */ /* 0x000fe2000c101528 */
[----:B------:R-:W-:Y:S02]  /*4a80*/  ISETP.GT.AND P5, PT, R3, 0x8, P0 ;  /* 0x000000080300780c */ /* 0x000fe400007a4270 */
[C---:B------:R-:W-:Y:S01]  /*4a90*/  ISETP.GT.AND P1, PT, R4.reuse, 0x38, PT ;  /* 0x000000380400780c */ /* 0x040fe20003f24270 */
[----:B------:R-:W-:Y:S01]  /*4aa0*/  @P3 STG.E.U16 desc[UR40][R6.64+0x52], R45 ;  /* 0x0000522d06003986 */ /* 0x000fe2000c101528 */
[----:B------:R-:W-:-:S02]  /*4ab0*/  ISETP.GT.AND P3, PT, R4, 0x30, PT ;  /* 0x000000300400780c */ /* 0x000fc40003f64270 */
[----:B------:R-:W-:Y:S01]  /*4ac0*/  ISETP.GT.AND P0, PT, R4, 0x39, PT ;  /* 0x000000390400780c */ /* 0x000fe20003f04270 */
[----:B------:R-:W-:Y:S01]  /*4ad0*/  @P4 IMAD.MOV.U32 R4, RZ, RZ, R8 ;  /* 0x000000ffff044224 */ /* 0x000fe200078e0008 */
[----:B------:R-:W-:Y:S01]  /*4ae0*/  F2FP.F16.F32.PACK_AB R46, RZ, R46 ;  /* 0x0000002eff2e723e */ /* 0x000fe200000000ff */
[----:B------:R-:W-:Y:S01]  /*4af0*/  @P4 IMAD.MOV.U32 R5, RZ, RZ, R9 ;  /* 0x000000ffff054224 */ /* 0x000fe200078e0009 */
[----:B------:R-:W-:Y:S02]  /*4b00*/  F2FP.F16.F32.PACK_AB R47, RZ, R47 ;  /* 0x0000002fff2f723e */ /* 0x000fe400000000ff */
[----:B------:R-:W-:Y:S02]  /*4b10*/  F2FP.F16.F32.PACK_AB R48, RZ, R48 ;  /* 0x00000030ff30723e */ /* 0x000fe400000000ff */
[----:B------:R0:W-:Y:S01]  /*4b20*/  @P4 STG.E.U16 desc[UR40][R4.64+0x50], R46 ;  /* 0x0000502e04004986 */ /* 0x0001e2000c101528 */
[----:B------:R-:W-:Y:S02]  /*4b30*/  ISETP.GT.AND P4, PT, R3, RZ, P2 ;  /* 0x000000ff0300720c */ /* 0x000fe40001784270 */
[----:B------:R-:W-:-:S02]  /*4b40*/  F2FP.F16.F32.PACK_AB R49, RZ, R49 ;  /* 0x00000031ff31723e */ /* 0x000fc400000000ff */
[----:B------:R-:W-:Y:S02]  /*4b50*/  ISETP.GT.AND P2, PT, R3, 0x8, P2 ;  /* 0x000000080300780c */ /* 0x000fe40001744270 */
[----:B------:R-:W-:Y:S02]  /*4b60*/  F2FP.F16.F32.PACK_AB R50, RZ, R50 ;  /* 0x00000032ff32723e */ /* 0x000fe400000000ff */
[----:B------:R-:W-:Y:S02]  /*4b70*/  F2FP.F16.F32.PACK_AB R51, RZ, R51 ;  /* 0x00000033ff33723e */ /* 0x000fe400000000ff */
[----:B------:R-:W-:Y:S01]  /*4b80*/  F2FP.F16.F32.PACK_AB R52, RZ, R52 ;  /* 0x00000034ff34723e */ /* 0x000fe200000000ff */
[----:B0-----:R-:W-:Y:S01]  /*4b90*/  @P5 IMAD.MOV.U32 R4, RZ, RZ, R8 ;  /* 0x000000ffff045224 */ /* 0x001fe200078e0008 */
[----:B------:R-:W-:Y:S01]  /*4ba0*/  F2FP.F16.F32.PACK_AB R53, RZ, R53 ;  /* 0x00000035ff35723e */ /* 0x000fe200000000ff */
[----:B------:R-:W-:Y:S01]  /*4bb0*/  @P5 IMAD.MOV.U32 R5, RZ, RZ, R9 ;  /* 0x000000ffff055224 */ /* 0x000fe200078e0009 */
[----:B------:R-:W-:-:S02]  /*4bc0*/  F2FP.F16.F32.PACK_AB R54, RZ, R54 ;  /* 0x00000036ff36723e */ /* 0x000fc400000000ff */
[----:B------:R-:W-:Y:S02]  /*4bd0*/  F2FP.F16.F32.PACK_AB R55, RZ, R55 ;  /* 0x00000037ff37723e */ /* 0x000fe400000000ff */
[----:B------:R0:W-:Y:S01]  /*4be0*/  @P5 STG.E.U16 desc[UR40][R4.64+0x52], R47 ;  /* 0x0000522f04005986 */ /* 0x0001e2000c101528 */
[C---:B------:R-:W-:Y:S02]  /*4bf0*/  ISETP.GT.AND P5, PT, R3.reuse, RZ, P3 ;  /* 0x000000ff0300720c */ /* 0x040fe40001fa4270 */
[----:B------:R-:W-:-:S11]  /*4c00*/  ISETP.GT.AND P3, PT, R3, 0x8, P3 ;  /* 0x000000080300780c */ /* 0x000fd60001f64270 */
[----:B0-----:R-:W-:Y:S02]  /*4c10*/  @P5 IMAD.MOV.U32 R4, RZ, RZ, R6 ;  /* 0x000000ffff045224 */ /* 0x001fe400078e0006 */
[----:B------:R-:W-:-:S05]  /*4c20*/  @P5 IMAD.MOV.U32 R5, RZ, RZ, R7 ;  /* 0x000000ffff055224 */ /* 0x000fca00078e0007 */
[----:B------:R0:W-:Y:S01]  /*4c30*/  @P5 STG.E.U16 desc[UR40][R4.64+0x60], R48 ;  /* 0x0000603004005986 */ /* 0x0001e2000c101528 */
[C---:B------:R-:W-:Y:S02]  /*4c40*/  ISETP.GT.AND P5, PT, R3.reuse, RZ, P0 ;  /* 0x000000ff0300720c */ /* 0x040fe400007a4270 */
[----:B------:R-:W-:Y:S01]  /*4c50*/  ISETP.GT.AND P0, PT, R3, 0x8, P0 ;  /* 0x000000080300780c */ /* 0x000fe20000704270 */
[----:B0-----:R-:W-:Y:S02]  /*4c60*/  @P4 IMAD.MOV.U32 R4, RZ, RZ, R6 ;  /* 0x000000ffff044224 */ /* 0x001fe400078e0006 */
[----:B------:R-:W-:-:S05]  /*4c70*/  @P4 IMAD.MOV.U32 R5, RZ, RZ, R7 ;  /* 0x000000ffff054224 */ /* 0x000fca00078e0007 */
[----:B------:R0:W-:Y:S01]  /*4c80*/  @P4 STG.E.U16 desc[UR40][R4.64+0x62], R49 ;  /* 0x0000623104004986 */ /* 0x0001e2000c101528 */
[C---:B------:R-:W-:Y:S02]  /*4c90*/  ISETP.GT.AND P4, PT, R3.reuse, RZ, P1 ;  /* 0x000000ff0300720c */ /* 0x040fe40000f84270 */
[----:B------:R-:W-:Y:S01]  /*4ca0*/  ISETP.GT.AND P1, PT, R3, 0x8, P1 ;  /* 0x000000080300780c */ /* 0x000fe20000f24270 */
[----:B0-----:R-:W-:Y:S02]  /*4cb0*/  @P3 IMAD.MOV.U32 R4, RZ, RZ, R8 ;  /* 0x000000ffff043224 */ /* 0x001fe400078e0008 */
[----:B------:R-:W-:-:S05]  /*4cc0*/  @P3 IMAD.MOV.U32 R5, RZ, RZ, R9 ;  /* 0x000000ffff053224 */ /* 0x000fca00078e0009 */
[----:B------:R0:W-:Y:S02]  /*4cd0*/  @P3 STG.E.U16 desc[UR40][R4.64+0x60], R50 ;  /* 0x0000603204003986 */ /* 0x0001e4000c101528 */
[----:B0-----:R-:W-:Y:S02]  /*4ce0*/  @P2 IMAD.MOV.U32 R4, RZ, RZ, R8 ;  /* 0x000000ffff042224 */ /* 0x001fe400078e0008 */
[----:B------:R-:W-:-:S05]  /*4cf0*/  @P2 IMAD.MOV.U32 R5, RZ, RZ, R9 ;  /* 0x000000ffff052224 */ /* 0x000fca00078e0009 */
[----:B------:R0:W-:Y:S02]  /*4d00*/  @P2 STG.E.U16 desc[UR40][R4.64+0x62], R51 ;  /* 0x0000623304002986 */ /* 0x0001e4000c101528 */
[----:B0-----:R-:W-:Y:S02]  /*4d10*/  @P4 IMAD.MOV.U32 R4, RZ, RZ, R6 ;  /* 0x000000ffff044224 */ /* 0x001fe400078e0006 */
[----:B------:R-:W-:-:S05]  /*4d20*/  @P4 IMAD.MOV.U32 R5, RZ, RZ, R7 ;  /* 0x000000ffff054224 */ /* 0x000fca00078e0007 */
[----:B------:R0:W-:Y:S04]  /*4d30*/  @P4 STG.E.U16 desc[UR40][R4.64+0x70], R52 ;  /* 0x0000703404004986 */ /* 0x0001e8000c101528 */
[----:B------:R1:W-:Y:S01]  /*4d40*/  @P5 STG.E.U16 desc[UR40][R6.64+0x72], R53 ;  /* 0x0000723506005986 */ /* 0x0003e2000c101528 */
[----:B0-----:R-:W-:Y:S02]  /*4d50*/  @P1 IMAD.MOV.U32 R4, RZ, RZ, R8 ;  /* 0x000000ffff041224 */ /* 0x001fe400078e0008 */
[----:B------:R-:W-:-:S05]  /*4d60*/  @P1 IMAD.MOV.U32 R5, RZ, RZ, R9 ;  /* 0x000000ffff051224 */ /* 0x000fca00078e0009 */
[----:B------:R1:W-:Y:S04]  /*4d70*/  @P1 STG.E.U16 desc[UR40][R4.64+0x70], R54 ;  /* 0x0000703604001986 */ /* 0x0003e8000c101528 */
[----:B------:R1:W-:Y:S02]  /*4d80*/  @P0 STG.E.U16 desc[UR40][R8.64+0x72], R55 ;  /* 0x0000723708000986 */ /* 0x0003e4000c101528 */
.L_x_94:
[----:B------:R-:W-:Y:S05]  /*4d90*/  BSYNC B0 ;  /* 0x0000000000007941 */ /* 0x000fea0003800000 */
.L_x_32:
[----:B------:R-:W-:Y:S01]  /*4da0*/  IADD3 R16, P0, R16, UR38, RZ ;  /* 0x0000002610107c10 */ /* 0x000fe2000ff1e0ff */
[----:B------:R-:W-:Y:S01]  /*4db0*/  ULDC.64 UR4, c[0x0][0x650] ;  /* 0x0001940000047ab9 */ /* 0x000fe20000000a00 */
[----:B------:R-:W-:Y:S01]  /*4dc0*/  PRMT R3, RZ, 0x7610, R3 ;  /* 0x00007610ff037816 */ /* 0x000fe20000000003 */
[----:B------:R-:W-:Y:S01]  /*4dd0*/  IMAD.MOV.U32 R70, RZ, RZ, -0x1 ;  /* 0xffffffffff467424 */ /* 0x000fe200078e00ff */
[----:B------:R-:W-:Y:S01]  /*4de0*/  IADD3.X R17, R17, UR37, RZ, P0, !PT ;  /* 0x0000002511117c10 */ /* 0x000fe200087fe4ff */
[----:B------:R-:W-:Y:S01]  /*4df0*/  IMAD.MOV.U32 R69, RZ, RZ, -0x1 ;  /* 0xffffffffff457424 */ /* 0x000fe200078e00ff */
[----:B------:R-:W-:-:S04]  /*4e00*/  ISETP.GE.U32.AND P0, PT, R16, UR4, PT ;  /* 0x0000000410007c0c */ /* 0x000fc8000bf06070 */
[----:B------:R-:W-:-:S13]  /*4e10*/  ISETP.GE.U32.AND.EX P0, PT, R17, UR5, PT, P0 ;  /* 0x0000000511007c0c */ /* 0x000fda000bf06100 */
[----:B------:R-:W-:Y:S05]  /*4e20*/  @P0 BRA `(.L_x_95) ;  /* 0x00000004004c0947 */ /* 0x000fea0003800000 */
[----:B-12-4-:R-:W1:Y:S01]  /*4e30*/  LDC.64 R10, c[0x0][0x628] ;  /* 0x00018a00ff0a7b82 */ /* 0x016e620000000a00 */
[----:B---3--:R-:W2:Y:S01]  /*4e40*/  S2R R12, SR_CTAID.X ;  /* 0x00000000000c7919 */ /* 0x008ea20000002500 */
[----:B------:R-:W-:Y:S02]  /*4e50*/  IMAD.MOV.U32 R8, RZ, RZ, R16 ;  /* 0x000000ffff087224 */ /* 0x000fe400078e0010 */
[----:B------:R-:W-:Y:S01]  /*4e60*/  IMAD.MOV.U32 R9, RZ, RZ, R17 ;  /* 0x000000ffff097224 */ /* 0x000fe200078e0011 */
[----:B------:R-:W3:Y:S03]  /*4e70*/  S2R R20, SR_CTAID.Y ;  /* 0x0000000000147919 */ /* 0x000ee60000002600 */
[----:B------:R-:W4:Y:S08]  /*4e80*/  LDC R0, c[0x0][0x630] ;  /* 0x00018c00ff007b82 */ /* 0x000f300000000800 */
[----:B------:R-:W0:Y:S01]  /*4e90*/  LDC.64 R14, c[0x0][0x620] ;  /* 0x00018800ff0e7b82 */ /* 0x000e220000000a00 */
[----:B-1----:R-:W-:-:S04]  /*4ea0*/  ISETP.NE.U32.AND P0, PT, R10, RZ, PT ;  /* 0x000000ff0a00720c */ /* 0x002fc80003f05070 */
[----:B------:R-:W-:-:S13]  /*4eb0*/  ISETP.NE.AND.EX P0, PT, R11, RZ, PT, P0 ;  /* 0x000000ff0b00720c */ /* 0x000fda0003f05300 */
[----:B0-234-:R-:W-:Y:S05]  /*4ec0*/  @!P0 BRA `(.L_x_96) ;  /* 0x0000000000288947 */ /* 0x01dfea0003800000 */
        /* <DEDUP_REMOVED lines=10> */
.L_x_96:
[-CC-:B------:R-:W-:Y:S01]  /*4f70*/  SHF.R.U64 R69, R8, R0.reuse, R9.reuse ;  /* 0x0000000008457219 */ /* 0x180fe20000001209 */
[----:B------:R-:W0:Y:S01]  /*4f80*/  LDC.64 R26, c[0x0][0x640] ;  /* 0x00019000ff1a7b82 */ /* 0x000e220000000a00 */
[----:B------:R-:W-:Y:S01]  /*4f90*/  SHF.R.U32.HI R0, RZ, R0, R9 ;  /* 0x00000000ff007219 */ /* 0x000fe20000011609 */
[----:B------:R-:W-:Y:S01]  /*4fa0*/  ULDC UR4, c[0x0][0x150] ;  /* 0x0000540000047ab9 */ /* 0x000fe20000000800 */
[----:B------:R-:W-:Y:S02]  /*4fb0*/  IADD3 R3, P0, RZ, -R69, RZ ;  /* 0x80000045ff037210 */ /* 0x000fe40007f1e0ff */
[----:B------:R-:W-:-:S03]  /*4fc0*/  I2FP.F32.U32 R7, R12 ;  /* 0x0000000c00077245 */ /* 0x000fc60000201000 */
[----:B------:R-:W1:Y:S01]  /*4fd0*/  LDC R6, c[0x0][0x618] ;  /* 0x00018600ff067b82 */ /* 0x000e620000000800 */
[----:B------:R-:W-:Y:S02]  /*4fe0*/  IMAD.X R5, RZ, RZ, ~R0, P0 ;  /* 0x000000ffff057224 */ /* 0x000fe400000e0e00 */
[----:B------:R-:W-:Y:S01]  /*4ff0*/  FMUL R7, R7, UR4 ;  /* 0x0000000407077c20 */ /* 0x000fe20008400000 */
[----:B------:R-:W-:Y:S01]  /*5000*/  ULDC UR4, c[0x0][0x154] ;  /* 0x0000550000047ab9 */ /* 0x000fe20000000800 */
[-C--:B------:R-:W-:Y:S02]  /*5010*/  IMAD R0, R5, R14.reuse, RZ ;  /* 0x0000000e05007224 */ /* 0x080fe400078e02ff */
[C---:B------:R-:W-:Y:S01]  /*5020*/  IMAD.WIDE.U32 R4, R3.reuse, R14, R16 ;  /* 0x0000000e03047225 */ /* 0x040fe200078e0010 */
[----:B------:R-:W2:Y:S01]  /*5030*/  LDC R8, c[0x0][0x608] ;  /* 0x00018200ff087b82 */ /* 0x000ea20000000800 */
[----:B------:R-:W3:Y:S02]  /*5040*/  F2I.U32.TRUNC.NTZ R7, R7 ;  /* 0x0000000700077305 */ /* 0x000ee4000020f000 */
[----:B------:R-:W-:Y:S01]  /*5050*/  IMAD R3, R3, R15, R0 ;  /* 0x0000000f03037224 */ /* 0x000fe200078e0200 */
[----:B------:R-:W-:-:S03]  /*5060*/  I2FP.F32.U32 R0, R20 ;  /* 0x0000001400007245 */ /* 0x000fc60000201000 */
[----:B------:R-:W-:Y:S01]  /*5070*/  IMAD.IADD R3, R5, 0x1, R3 ;  /* 0x0000000105037824 */ /* 0x000fe200078e0203 */
[----:B------:R-:W4:Y:S01]  /*5080*/  LDC R11, c[0x0][0x658] ;  /* 0x00019600ff0b7b82 */ /* 0x000f220000000800 */
[----:B0-----:R-:W-:-:S04]  /*5090*/  ISETP.NE.U32.AND P0, PT, R26, RZ, PT ;  /* 0x000000ff1a00720c */ /* 0x001fc80003f05070 */
[----:B------:R-:W-:-:S03]  /*50a0*/  ISETP.NE.AND.EX P0, PT, R27, RZ, PT, P0 ;  /* 0x000000ff1b00720c */ /* 0x000fc60003f05300 */
[----:B------:R-:W0:Y:S01]  /*50b0*/  LDC R9, c[0x0][0x144] ;  /* 0x00005100ff097b82 */ /* 0x000e220000000800 */
[-C--:B-1----:R-:W-:Y:S01]  /*50c0*/  SHF.R.U64 R10, R4, R6.reuse, R3 ;  /* 0x00000006040a7219 */ /* 0x082fe20000001203 */
[----:B---3--:R-:W-:Y:S01]  /*50d0*/  IMAD.MOV R7, RZ, RZ, -R7 ;  /* 0x000000ffff077224 */ /* 0x008fe200078e0a07 */
[----:B------:R-:W-:Y:S01]  /*50e0*/  SHF.R.U32.HI R3, RZ, R6, R3 ;  /* 0x00000006ff037219 */ /* 0x000fe20000011603 */
[----:B------:R-:W-:-:S04]  /*50f0*/  FMUL R6, R0, UR4 ;  /* 0x0000000400067c20 */ /* 0x000fc80008400000 */
[----:B------:R-:W1:Y:S01]  /*5100*/  LDC R21, c[0x0][0x148] ;  /* 0x00005200ff157b82 */ /* 0x000e620000000800 */
[----:B------:R3:W0:Y:S01]  /*5110*/  F2I.U32.TRUNC.NTZ R14, R6 ;  /* 0x00000006000e7305 */ /* 0x000622000020f000 */
[-CC-:B--2---:R-:W-:Y:S02]  /*5120*/  SHF.R.U64 R13, R10, R8.reuse, R3.reuse ;  /* 0x000000080a0d7219 */ /* 0x184fe40000001203 */
[----:B------:R-:W-:-:S04]  /*5130*/  SHF.R.U32.HI R0, RZ, R8, R3 ;  /* 0x00000008ff007219 */ /* 0x000fc80000011603 */
[----:B-----5:R-:W2:Y:S01]  /*5140*/  LDC R24, c[0x0][0x648] ;  /* 0x00019200ff187b82 */ /* 0x020ea20000000800 */
[-CC-:B----4-:R-:W-:Y:S02]  /*5150*/  SHF.R.U64 R15, R13, R11.reuse, R0.reuse ;  /* 0x0000000b0d0f7219 */ /* 0x190fe40000001200 */
[----:B------:R-:W-:-:S03]  /*5160*/  SHF.R.U32.HI R5, RZ, R11, R0 ;  /* 0x0000000bff057219 */ /* 0x000fc60000011600 */
[----:B------:R-:W-:Y:S02]  /*5170*/  IMAD.MOV.U32 R4, RZ, RZ, R15 ;  /* 0x000000ffff047224 */ /* 0x000fe400078e000f */
[----:B------:R-:W4:Y:S01]  /*5180*/  LDC R28, c[0x0][0x638] ;  /* 0x00018e00ff1c7b82 */ /* 0x000f220000000800 */
[----:B0-----:R-:W-:-:S07]  /*5190*/  IMAD R25, R9, R7, R12 ;  /* 0x0000000709197224 */ /* 0x001fce00078e020c */
[----:B------:R-:W0:Y:S08]  /*51a0*/  LDC R29, c[0x0][0x610] ;  /* 0x00018400ff1d7b82 */ /* 0x000e300000000800 */
[----:B------:R-:W0:Y:S01]  /*51b0*/  LDC R30, c[0x0][0x600] ;  /* 0x00018000ff1e7b82 */ /* 0x000e220000000800 */
[----:B-123--:R-:W-:Y:S05]  /*51c0*/  @!P0 BRA `(.L_x_97) ;  /* 0x0000000000288947 */ /* 0x00efea0003800000 */
[----:B------:R-:W1:Y:S02]  /*51d0*/  LDC R0, c[0x0][0x64c] ;  /* 0x00019300ff007b82 */ /* 0x000e640000000800 */
[----:B-1----:R-:W-:-:S05]  /*51e0*/  IADD3 R3, P0, R15, R0, RZ ;  /* 0x000000000f037210 */ /* 0x002fca0007f1e0ff */
        /* <DEDUP_REMOVED lines=8> */
.L_x_97:
[----:B------:R-:W-:Y:S01]  /*5270*/  ISETP.NE.AND P0, PT, R2, 0x1, PT ;  /* 0x000000010200780c */ /* 0x000fe20003f05270 */
[----:B------:R-:W-:Y:S01]  /*5280*/  IMAD.MOV R14, RZ, RZ, -R14 ;  /* 0x000000ffff0e7224 */ /* 0x000fe200078e0a0e */
[----:B------:R-:W-:Y:S02]  /*5290*/  SHF.R.U64 R3, R4, R24, R5 ;  /* 0x0000001804037219 */ /* 0x000fe40000001205 */
[----:B------:R-:W-:Y:S02]  /*52a0*/  LOP3.LUT R0, R13, R66, RZ, 0xc0, !PT ;  /* 0x000000420d007212 */ /* 0x000fe400078ec0ff */
[----:B------:R-:W-:Y:S01]  /*52b0*/  LOP3.LUT R10, R10, R65, RZ, 0xc0, !PT ;  /* 0x000000410a0a7212 */ /* 0x000fe200078ec0ff */
[----:B------:R-:W-:Y:S02]  /*52c0*/  IMAD.MOV R4, RZ, RZ, -R3 ;  /* 0x000000ffff047224 */ /* 0x000fe400078e0a03 */
[----:B------:R-:W-:Y:S02]  /*52d0*/  IMAD R0, R61, R3, R0 ;  /* 0x000000033d007224 */ /* 0x000fe400078e0200 */
[----:B----4-:R-:W-:-:S02]  /*52e0*/  IMAD R3, R4, R28, R15 ;  /* 0x0000001c04037224 */ /* 0x010fc400078e020f */
[----:B------:R-:W-:Y:S02]  /*52f0*/  @P0 IMAD R25, R21, R14, R20 ;  /* 0x0000000e15190224 */ /* 0x000fe400078e0214 */
[----:B0-----:R-:W-:Y:S02]  /*5300*/  IMAD R5, R3, R30, R10 ;  /* 0x0000001e03057224 */ /* 0x001fe400078e020a */
[----:B------:R-:W-:Y:S02]  /*5310*/  IMAD R0, R0, R29, R25 ;  /* 0x0000001d00007224 */ /* 0x000fe400078e0219 */
[----:B------:R-:W-:-:S03]  /*5320*/  IMAD.MOV.U32 R4, RZ, RZ, 0x1 ;  /* 0x00000001ff047424 */ /* 0x000fc600078e00ff */
[----:B------:R-:W-:Y:S02]  /*5330*/  SEL R70, R5, R0, !P0 ;  /* 0x0000000005467207 */ /* 0x000fe40004000000 */
[----:B------:R-:W-:Y:S02]  /*5340*/  PRMT R3, R4, 0x7610, R3 ;  /* 0x0000761004037816 */ /* 0x000fe40000000003 */
[----:B------:R-:W-:-:S07]  /*5350*/  SEL R0, R0, R5, !P0 ;  /* 0x0000000500007207 */ /* 0x000fce0004000000 */
.L_x_95:
[----:B------:R-:W-:Y:S01]  /*5360*/  UIADD3 UR42, UR43, UR42, URZ ;  /* 0x0000002a2b2a7290 */ /* 0x000fe2000fffe03f */
[----:B------:R-:W-:Y:S01]  /*5370*/  LOP3.LUT P0, RZ, R3, 0xff, RZ, 0xc0, !PT ;  /* 0x000000ff03ff7812 */ /* 0x000fe2000780c0ff */
[----:B------:R-:W-:Y:S02]  /*5380*/  IMAD.MOV.U32 R71, RZ, RZ, R0 ;  /* 0x000000ffff477224 */ /* 0x000fe400078e0000 */
[----:B------:R-:W-:Y:S02]  /*5390*/  USHF.R.U32.HI UR4, URZ, 0x1, UR42 ;  /* 0x000000013f047899 */ /* 0x000fe4000801162a */
[----:B------:R-:W-:Y:S02]  /*53a0*/  UISETP.GT.U32.AND UP1, UPT, UR42, 0x1, UPT ;  /* 0x000000012a00788c */ /* 0x000fe4000bf24070 */
[----:B------:R-:W-:Y:S02]  /*53b0*/  ULOP3.LUT UR4, UR4, 0x1, URZ, 0xc0, !UPT ;  /* 0x0000000104047892 */ /* 0x000fe4000f8ec03f */
[----:B------:R-:W-:-:S02]  /*53c0*/  UISETP.LT.U32.AND UP1, UPT, UR43, 0x2, UP1 ;  /* 0x000000022b00788c */ /* 0x000fc40008f21070 */
[----:B------:R-:W-:Y:S02]  /*53d0*/  UISETP.NE.U32.AND UP0, UPT, UR4, 0x1, UPT ;  /* 0x000000010400788c */ /* 0x000fe4000bf05070 */
[----:B------:R-:W-:Y:S02]  /*53e0*/  USEL UR5, URZ, 0x1, !UP1 ;  /* 0x000000013f057887 */ /* 0x000fe4000c800000 */
[----:B------:R-:W-:Y:S02]  /*53f0*/  UISETP.GT.U32.AND UP0, UPT, UR43, 0x1, !UP0 ;  /* 0x000000012b00788c */ /* 0x000fe4000c704070 */
[----:B------:R-:W-:Y:S02]  /*5400*/  ULOP3.LUT UR42, UR42, 0x1, URZ, 0xc0, !UPT ;  /* 0x000000012a2a7892 */ /* 0x000fe4000f8ec03f */
[----:B------:R-:W-:-:S04]  /*5410*/  USEL UR4, URZ, 0x1, !UP0 ;  /* 0x000000013f047887 */ /* 0x000fc8000c000000 */
[----:B------:R-:W-:Y:S01]  /*5420*/  ULOP3.LUT UR36, UR4, UR36, UR5, 0x96, !UPT ;  /* 0x0000002404247292 */ /* 0x000fe2000f8e9605 */
[----:B------:R-:W-:Y:S11]  /*5430*/  @P0 BRA `(.L_x_98) ;  /* 0xffffffc000000947 */ /* 0x000ff6000383ffff */
[----:B------:R-:W-:Y:S05]  /*5440*/  EXIT ;  /* 0x000000000000794d */ /* 0x000fea0003800000 */
.L_x_7:
        /* <DEDUP_REMOVED lines=26> */
.L_x_100:
[----:B------:R-:W0:Y:S01]  /*55f0*/  LDC.64 R28, c[0x0][0x640] ;  /* 0x00019000ff1c7b82 */ /* 0x000e220000000a00 */
[-CC-:B------:R-:W-:Y:S01]  /*5600*/  SHF.R.U64 R22, R14, R6.reuse, R15.reuse ;  /* 0x000000060e167219 */ /* 0x180fe2000000120f */
[----:B------:R-:W-:Y:S01]  /*5610*/  IMAD.MOV.U32 R30, RZ, RZ, 0x1 ;  /* 0x00000001ff1e7424 */ /* 0x000fe200078e00ff */
[----:B------:R-:W-:Y:S02]  /*5620*/  SHF.R.U32.HI R6, RZ, R6, R15 ;  /* 0x00000006ff067219 */ /* 0x000fe4000001160f */
[----:B------:R-:W-:-:S03]  /*5630*/  IADD3 R13, P0, RZ, -R22, RZ ;  /* 0x80000016ff0d7210 */ /* 0x000fc60007f1e0ff */
[----:B------:R-:W1:Y:S02]  /*5640*/  LDC R12, c[0x0][0x618] ;  /* 0x00018600ff0c7b82 */ /* 0x000e640000000800 */
[----:B------:R-:W-:-:S04]  /*5650*/  IMAD.X R11, RZ, RZ, ~R6, P0 ;  /* 0x000000ffff0b7224 */ /* 0x000fc800000e0e06 */
[-C--:B------:R-:W-:Y:S02]  /*5660*/  IMAD R6, R11, R24.reuse, RZ ;  /* 0x000000180b067224 */ /* 0x080fe400078e02ff */
[----:B------:R-:W2:Y:S01]  /*5670*/  LDC R14, c[0x0][0x608] ;  /* 0x00018200ff0e7b82 */ /* 0x000ea20000000800 */
[----:B------:R-:W-:-:S04]  /*5680*/  IMAD.WIDE.U32 R10, R13, R24, R16 ;  /* 0x000000180d0a7225 */ /* 0x000fc800078e0010 */
[----:B------:R-:W-:-:S03]  /*5690*/  IMAD R13, R13, R25, R6 ;  /* 0x000000190d0d7224 */ /* 0x000fc600078e0206 */
[----:B------:R-:W3:Y:S01]  /*56a0*/  LDC R27, c[0x0][0x658] ;  /* 0x00019600ff1b7b82 */ /* 0x000ee20000000800 */
[----:B------:R-:W-:Y:S01]  /*56b0*/  IMAD.IADD R11, R11, 0x1, R13 ;  /* 0x000000010b0b7824 */ /* 0x000fe200078e020d */
[----:B0-----:R-:W-:-:S04]  /*56c0*/  ISETP.NE.U32.AND P0, PT, R28, RZ, PT ;  /* 0x000000ff1c00720c */ /* 0x001fc80003f05070 */
[----:B------:R-:W-:Y:S02]  /*56d0*/  ISETP.NE.AND.EX P0, PT, R29, RZ, PT, P0 ;  /* 0x000000ff1d00720c */ /* 0x000fe40003f05300 */
[----:B------:R-:W0:Y:S01]  /*56e0*/  LDC R20, c[0x0][0x600] ;  /* 0x00018000ff147b82 */ /* 0x000e220000000800 */
[-CC-:B-1----:R-:W-:Y:S01]  /*56f0*/  SHF.R.U64 R8, R10, R12.reuse, R11.reuse ;  /* 0x0000000c0a087219 */ /* 0x182fe2000000120b */
[----:B------:R-:W-:Y:S01]  /*5700*/  IMAD.MOV.U32 R10, RZ, RZ, -0x1 ;  /* 0xffffffffff0a7424 */ /* 0x000fe200078e00ff */
[----:B------:R-:W-:-:S05]  /*5710*/  SHF.R.U32.HI R11, RZ, R12, R11 ;  /* 0x0000000cff0b7219 */ /* 0x000fca000001160b */
[----:B------:R-:W1:Y:S01]  /*5720*/  LDC R24, c[0x0][0x648] ;  /* 0x00019200ff187b82 */ /* 0x000e620000000800 */
[-CC-:B--2---:R-:W-:Y:S02]  /*5730*/  SHF.R.U64 R21, R8, R14.reuse, R11.reuse ;  /* 0x0000000e08157219 */ /* 0x184fe4000000120b */
[----:B------:R-:W-:-:S05]  /*5740*/  SHF.R.U32.HI R6, RZ, R14, R11 ;  /* 0x0000000eff067219 */ /* 0x000fca000001160b */
[----:B------:R-:W2:Y:S01]  /*5750*/  LDC R26, c[0x0][0x638] ;  /* 0x00018e00ff1a7b82 */ /* 0x000ea20000000800 */
[-C--:B---3--:R-:W-:Y:S02]  /*5760*/  SHF.L.U32 R10, R10, R27.reuse, RZ ;  /* 0x0000001b0a0a7219 */ /* 0x088fe400000006ff */
[-CC-:B------:R-:W-:Y:S02]  /*5770*/  SHF.R.U64 R25, R21, R27.reuse, R6.reuse ;  /* 0x0000001b15197219 */ /* 0x180fe40000001206 */
[----:B------:R-:W-:Y:S02]  /*5780*/  LOP3.LUT R32, RZ, R10, RZ, 0x33, !PT ;  /* 0x0000000aff207212 */ /* 0x000fe400078e33ff */
[----:B------:R-:W-:Y:S01]  /*5790*/  SHF.R.U32.HI R11, RZ, R27, R6 ;  /* 0x0000001bff0b7219 */ /* 0x000fe20000011606 */
[----:B------:R-:W3:Y:S01]  /*57a0*/  LDC R31, c[0x0][0x610] ;  /* 0x00018400ff1f7b82 */ /* 0x000ee20000000800 */
[----:B------:R-:W-:Y:S01]  /*57b0*/  IMAD.MOV.U32 R10, RZ, RZ, R25 ;  /* 0x000000ffff0a7224 */ /* 0x000fe200078e0019 */
[----:B------:R-:W-:Y:S06]  /*57c0*/  @!P0 BRA `(.L_x_101) ;  /* 0x0000000000288947 */ /* 0x000fec0003800000 */
        /* <DEDUP_REMOVED lines=10> */
.L_x_101:
[----:B------:R-:W-:Y:S02]  /*5870*/  ISETP.NE.AND P0, PT, R2, 0x1, PT ;  /* 0x000000010200780c */ /* 0x000fe40003f05270 */
[----:B-1----:R-:W-:Y:S01]  /*5880*/  SHF.R.U64 R6, R10, R24, R11 ;  /* 0x000000180a067219 */ /* 0x002fe2000000120b */
[----:B0-----:R-:W-:Y:S01]  /*5890*/  VIADD R11, R20, 0xffffffff ;  /* 0xffffffff140b7836 */ /* 0x001fe20000000000 */
[----:B------:R-:W-:Y:S02]  /*58a0*/  SHF.L.U32 R30, R30, R27, RZ ;  /* 0x0000001b1e1e7219 */ /* 0x000fe400000006ff */
[----:B------:R-:W-:Y:S01]  /*58b0*/  LOP3.LUT R5, R21, R32, RZ, 0xc0, !PT ;  /* 0x0000002015057212 */ /* 0x000fe200078ec0ff */
[----:B------:R-:W-:-:S04]  /*58c0*/  IMAD.MOV R10, RZ, RZ, -R6 ;  /* 0x000000ffff0a7224 */ /* 0x000fc800078e0a06 */
[----:B------:R-:W-:Y:S01]  /*58d0*/  IMAD R6, R30, R6, R5 ;  /* 0x000000061e067224 */ /* 0x000fe200078e0205 */
[----:B------:R-:W-:Y:S01]  /*58e0*/  LOP3.LUT R5, R8, R11, RZ, 0xc0, !PT ;  /* 0x0000000b08057212 */ /* 0x000fe200078ec0ff */
[----:B------:R-:W-:Y:S02]  /*58f0*/  @P0 IMAD R7, R9, R23, R4 ;  /* 0x0000001709070224 */ /* 0x000fe400078e0204 */
[----:B--2---:R-:W-:Y:S02]  /*5900*/  IMAD R4, R10, R26, R25 ;  /* 0x0000001a0a047224 */ /* 0x004fe400078e0219 */
[----:B---3--:R-:W-:Y:S02]  /*5910*/  IMAD R7, R6, R31, R7 ;  /* 0x0000001f06077224 */ /* 0x008fe400078e0207 */
[----:B------:R-:W-:Y:S02]  /*5920*/  IMAD R4, R4, R20, R5 ;  /* 0x0000001404047224 */ /* 0x000fe400078e0205 */
[----:B------:R-:W-:-:S02]  /*5930*/  IMAD.MOV.U32 R8, RZ, RZ, 0x1 ;  /* 0x00000001ff087424 */ /* 0x000fc400078e00ff */
[----:B------:R-:W-:Y:S01]  /*5940*/  IMAD.MOV.U32 R6, RZ, RZ, R22 ;  /* 0x000000ffff067224 */ /* 0x000fe200078e0016 */
[----:B------:R-:W-:Y:S02]  /*5950*/  SEL R20, R4, R7, !P0 ;  /* 0x0000000704147207 */ /* 0x000fe40004000000 */
[----:B------:R-:W-:-:S07]  /*5960*/  SEL R21, R7, R4, !P0 ;  /* 0x0000000407157207 */ /* 0x000fce0004000000 */
.L_x_99:
[----:B------:R-:W-:-:S08]  /*5970*/  NOP ;  /* 0x0000000000007918 */ /* 0x000fd00000000000 */
[----:B------:R-:W0:-:S00]  /*5980*/  USETMAXREG.DEALLOC.CTAPOOL 0x28 ;  /* 0x00000028000079c8 */ /* 0x000e0000080e0500 */
[----:B0-----:R-:W-:-:S13]  /*5990*/  ISETP.NE.AND P0, PT, R3, RZ, PT ;  /* 0x000000ff0300720c */ /* 0x001fda0003f05270 */
[----:B------:R-:W-:Y:S05]  /*59a0*/  @P0 EXIT ;  /* 0x000000000000094d */ /* 0x000fea0003800000 */
[----:B------:R-:W-:Y:S01]  /*59b0*/  LOP3.LUT P0, RZ, R8, 0xff, RZ, 0xc0, !PT ;  /* 0x000000ff08ff7812 */ /* 0x000fe2000780c0ff */
[----:B------:R-:W-:Y:S02]  /*59c0*/  IMAD.MOV.U32 R3, RZ, RZ, 0x1 ;  /* 0x00000001ff037424 */ /* 0x000fe400078e00ff */
[----:B------:R-:W-:-:S10]  /*59d0*/  IMAD.MOV.U32 R8, RZ, RZ, RZ ;  /* 0x000000ffff087224 */ /* 0x000fd400078e00ff */
[----:B------:R-:W-:Y:S05]  /*59e0*/  @!P0 BRA `(.L_x_102) ;  /* 0x0000000c00b48947 */ /* 0x000fea0003800000 */
[----:B------:R-:W0:Y:S01]  /*59f0*/  LDC R3, c[0x0][0x28c] ;  /* 0x0000a300ff037b82 */ /* 0x000e220000000800 */
[----:B------:R-:W1:Y:S01]  /*5a00*/  S2R R12, SR_CgaCtaId ;  /* 0x00000000000c7919 */ /* 0x000e620000008800 */
[----:B------:R-:W-:Y:S01]  /*5a10*/  ULDC UR21, c[0x0][0x658] ;  /* 0x0001960000157ab9 */ /* 0x000fe20000000800 */
[----:B------:R-:W-:Y:S01]  /*5a20*/  UMOV UR4, 0xffffffff ;  /* 0xffffffff00047882 */ /* 0x000fe20000000000 */
[----:B------:R-:W-:Y:S01]  /*5a30*/  BSSY B0, `(.L_x_102) ;  /* 0x00000e8000007945 */ /* 0x000fe20003800000 */
[----:B------:R-:W-:Y:S01]  /*5a40*/  USHF.L.U32 UR4, UR4, UR21, URZ ;  /* 0x0000001504047299 */ /* 0x000fe2000800063f */
[----:B------:R-:W-:Y:S01]  /*5a50*/  IMAD.MOV.U32 R10, RZ, RZ, 0x1 ;  /* 0x00000001ff0a7424 */ /* 0x000fe200078e00ff */
[----:B------:R-:W-:Y:S01]  /*5a60*/  LOP3.LUT R19, R18, 0x2, RZ, 0xfc, !PT ;  /* 0x0000000212137812 */ /* 0x000fe200078efcff */
[----:B------:R-:W-:Y:S01]  /*5a70*/  IMAD.MOV.U32 R8, RZ, RZ, RZ ;  /* 0x000000ffff087224 */ /* 0x000fe200078e00ff */
[----:B------:R-:W-:Y:S01]  /*5a80*/  ULDC UR13, c[0x0][0x600] ;  /* 0x00018000000d7ab9 */ /* 0x000fe20000000800 */
[----:B------:R-:W-:Y:S01]  /*5a90*/  UMOV UR5, 0x1 ;  /* 0x0000000100057882 */ /* 0x000fe20000000000 */
[----:B------:R-:W-:-:S02]  /*5aa0*/  UIADD3 UR13, UR13, -0x1, URZ ;  /* 0xffffffff0d0d7890 */ /* 0x000fc4000fffe03f */
[----:B------:R-:W-:Y:S02]  /*5ab0*/  USHF.L.U32 UR21, UR5, UR21, URZ ;  /* 0x0000001505157299 */ /* 0x000fe4000800063f */
[----:B------:R-:W-:Y:S01]  /*5ac0*/  ULOP3.LUT UR29, URZ, UR4, URZ, 0x33, !UPT ;  /* 0x000000043f1d7292 */ /* 0x000fe2000f8e333f */
[----:B------:R-:W-:Y:S01]  /*5ad0*/  ULDC.64 UR14, c[0x0][0x198] ;  /* 0x00006600000e7ab9 */ /* 0x000fe20000000a00 */
[----:B0-----:R-:W-:-:S05]  /*5ae0*/  VIADD R3, R3, 0xff ;  /* 0x000000ff03037836 */ /* 0x001fca0000000000 */
[----:B------:R-:W-:-:S04]  /*5af0*/  SHF.R.S32.HI R4, RZ, 0x1f, R3 ;  /* 0x0000001fff047819 */ /* 0x000fc80000011403 */
[----:B------:R-:W-:Y:S01]  /*5b00*/  LEA.HI R4, R4, R3, RZ, 0x8 ;  /* 0x0000000304047211 */ /* 0x000fe200078f40ff */
[C---:B-1----:R-:W-:Y:S02]  /*5b10*/  IMAD.SHL.U32 R11, R12.reuse, 0x20, RZ ;  /* 0x000000200c0b7824 */ /* 0x042fe400078e00ff */
[----:B------:R-:W-:Y:S01]  /*5b20*/  IMAD.SHL.U32 R12, R12, 0x800, RZ ;  /* 0x000008000c0c7824 */ /* 0x000fe200078e00ff */
[----:B------:R-:W-:Y:S01]  /*5b30*/  SHF.R.S32.HI R9, RZ, 0x8, R4 ;  /* 0x00000008ff097819 */ /* 0x000fe20000011404 */
[----:B------:R-:W-:Y:S01]  /*5b40*/  IMAD.MOV.U32 R3, RZ, RZ, 0x1 ;  /* 0x00000001ff037424 */ /* 0x000fe200078e00ff */
[----:B------:R-:W-:Y:S02]  /*5b50*/  LOP3.LUT R11, R11, 0x20, RZ, 0xc0, !PT ;  /* 0x000000200b0b7812 */ /* 0x000fe400078ec0ff */
[----:B------:R-:W-:Y:S01]  /*5b60*/  LOP3.LUT R12, R12, 0x800, RZ, 0xc0, !PT ;  /* 0x000008000c0c7812 */ /* 0x000fe200078ec0ff */
[----:B------:R-:W-:-:S07]  /*5b70*/  VIADD R13, R9, 0x1 ;  /* 0x00000001090d7836 */ /* 0x000fce0000000000 */
.L_x_113:
[----:B------:R-:W-:-:S03]  /*5b80*/  UMOV UR4, 0xffffffff ;  /* 0xffffffff00047882 */ /* 0x000fc60000000000 */
[----:B------:R-:W-:Y:S05]  /*5b90*/  BRA.DIV UR4, `(.L_x_103) ;  /* 0x0000000e04e87947 */ /* 0x000fea000b800000 */
[----:B------:R-:W-:-:S13]  /*5ba0*/  ELECT P6, URZ, PT ;  /* 0x00000000003f782f */ /* 0x000fda00038c0000 */
.L_x_122:
[----:B------:R-:W0:Y:S01]  /*5bb0*/  LDC R4, c[0x0][0x28c] ;  /* 0x0000a300ff047b82 */ /* 0x000e220000000800 */
[----:B------:R-:W-:Y:S01]  /*5bc0*/  BSSY B1, `(.L_x_104) ;  /* 0x000005a000017945 */ /* 0x000fe20003800000 */
[----:B0-----:R-:W-:-:S13]  /*5bd0*/  ISETP.LT.OR P6, PT, R4, 0x1, !P6 ;  /* 0x000000010400780c */ /* 0x001fda00077c1670 */
[----:B------:R-:W-:Y:S05]  /*5be0*/  @P6 BRA `(.L_x_105) ;  /* 0x00000004005c6947 */ /* 0x000fea0003800000 */
[----:B------:R-:W-:Y:S02]  /*5bf0*/  IMAD.SHL.U32 R21, R21, 0x80, RZ ;  /* 0x0000008015157824 */ /* 0x000fe400078e00ff */
[----:B------:R-:W-:Y:S02]  /*5c00*/  IMAD R20, R20, 0x40, R11 ;  /* 0x0000004014147824 */ /* 0x000fe400078e020b */
[----:B------:R-:W-:Y:S02]  /*5c10*/  IMAD.MOV.U32 R24, RZ, RZ, RZ ;  /* 0x000000ffff187224 */ /* 0x000fe400078e00ff */
[----:B------:R-:W-:Y:S02]  /*5c20*/  IMAD.MOV.U32 R4, RZ, RZ, R13 ;  /* 0x000000ffff047224 */ /* 0x000fe400078e000d */
[----:B------:R-:W-:Y:S02]  /*5c30*/  IMAD.MOV.U32 R5, RZ, RZ, R3 ;  /* 0x000000ffff057224 */ /* 0x000fe400078e0003 */
[----:B------:R-:W-:-:S07]  /*5c40*/  IMAD.MOV.U32 R7, RZ, RZ, R8 ;  /* 0x000000ffff077224 */ /* 0x000fce00078e0008 */
.L_x_108:
[----:B------:R-:W0:Y:S01]  /*5c50*/  S2R R15, SR_CgaCtaId ;  /* 0x00000000000f7919 */ /* 0x000e220000008800 */
[----:B------:R-:W-:Y:S02]  /*5c60*/  MOV R14, 0x400 ;  /* 0x00000400000e7802 */ /* 0x000fe40000000f00 */
[----:B------:R-:W-:Y:S02]  /*5c70*/  ISETP.NE.AND P1, PT, R0, RZ, PT ;  /* 0x000000ff0000720c */ /* 0x000fe40003f25270 */
[----:B0-----:R-:W-:Y:S02]  /*5c80*/  LEA R22, R15, R14, 0x18 ;  /* 0x0000000e0f167211 */ /* 0x001fe400078ec0ff */
[----:B------:R-:W-:-:S09]  /*5c90*/  SHF.L.U32 R14, R5, 0x1f, RZ ;  /* 0x0000001f050e7819 */ /* 0x000fd200000006ff */
[----:B------:R-:W0:Y:S01]  /*5ca0*/  @!P1 LDC R15, c[0x0][0x500] ;  /* 0x00014000ff0f9b82 */ /* 0x000e220000000800 */
[----:B------:R-:W-:-:S04]  /*5cb0*/  IMAD R23, R7, 0x8, R22 ;  /* 0x0000000807177824 */ /* 0x000fc800078e0216 */
[----:B------:R-:W1:Y:S02]  /*5cc0*/  SYNCS.PHASECHK.TRANS64.TRYWAIT P0, [R23+URZ+0x10], R14 ;  /* 0x0000100e170075a7 */ /* 0x000e64000800017f */
[----:B-1----:R-:W-:Y:S05]  /*5cd0*/  @!P0 BRA `(.L_x_106) ;  /* 0x0000000c00b88947 */ /* 0x002fea0003800000 */
.L_x_123:
[----:B-1----:R-:W-:Y:S01]  /*5ce0*/  PRMT R14, R19, 0x9910, RZ ;  /* 0x00009910130e7816 */ /* 0x002fe200000000ff */
[----:B0-----:R0:W-:Y:S03]  /*5cf0*/  @!P1 SYNCS.ARRIVE.TRANS64 RZ, [R23+URZ], R15 ;  /* 0x0000000f17ff99a7 */ /* 0x0011e6000800003f */
[----:B------:R-:W-:-:S13]  /*5d00*/  ISETP.NE.AND P0, PT, R14, 0x2, PT ;  /* 0x000000020e00780c */ /* 0x000fda0003f05270 */
[----:B0-----:R-:W-:Y:S05]  /*5d10*/  @P0 BRA `(.L_x_107) ;  /* 0x0000000000040947 */ /* 0x001fea0003800000 */
[----:B------:R-:W-:Y:S01]  /*5d20*/  BPT.TRAP 0x1 ;  /* 0x000000040000795c */ /* 0x000fe20000300000 */
.L_x_107:
[----:B------:R-:W-:Y:S01]  /*5d30*/  IMAD R14, R7, 0x10000, R22 ;  /* 0x00010000070e7824 */ /* 0x000fe200078e0216 */
[----:B------:R-:W-:Y:S01]  /*5d40*/  R2UR UR10, R24 ;  /* 0x00000000180a72ca */ /* 0x000fe200000e0000 */
[----:B------:R-:W-:Y:S01]  /*5d50*/  UIADD3 UR22, UP0, UR14, 0xf0, URZ ;  /* 0x000000f00e167890 */ /* 0x000fe2000ff1e03f */
[----:B------:R-:W-:Y:S01]  /*5d60*/  R2UR UR9, R23 ;  /* 0x00000000170972ca */ /* 0x000fe200000e0000 */
[----:B------:R-:W-:Y:S01]  /*5d70*/  VIADD R4, R4, 0xffffffff ;  /* 0xffffffff04047836 */ /* 0x000fe20000000000 */
[----:B------:R-:W-:Y:S01]  /*5d80*/  R2UR UR40, R14 ;  /* 0x000000000e2872ca */ /* 0x000fe200000e0000 */
[----:B------:R-:W-:Y:S01]  /*5d90*/  IMAD R14, R7, 0x4000, R12 ;  /* 0x00004000070e7824 */ /* 0x000fe200078e020c */
[----:B------:R-:W-:Y:S01]  /*5da0*/  R2UR UR11, R21 ;  /* 0x00000000150b72ca */ /* 0x000fe200000e0000 */
[----:B------:R-:W-:Y:S01]  /*5db0*/  UIADD3.X UR23, URZ, UR15, URZ, UP0, !UPT ;  /* 0x0000000f3f177290 */ /* 0x000fe200087fe43f */
[----:B------:R-:W-:Y:S01]  /*5dc0*/  R2UR UR12, R6 ;  /* 0x00000000060c72ca */ /* 0x000fe200000e0000 */
[----:B------:R-:W-:Y:S01]  /*5dd0*/  IMAD R14, R14, 0x2, R22 ;  /* 0x000000020e0e7824 */ /* 0x000fe200078e0216 */
[----:B------:R-:W-:Y:S01]  /*5de0*/  R2UR UR35, R20 ;  /* 0x00000000142372ca */ /* 0x000fe200000e0000 */
[----:B------:R-:W-:Y:S01]  /*5df0*/  UIADD3 UR4, UP1, UR14, 0x1f0, URZ ;  /* 0x000001f00e047890 */ /* 0x000fe2000ff3e03f */
[----:B------:R-:W-:Y:S01]  /*5e00*/  ISETP.GT.AND P1, PT, R4, 0x1, PT ;  /* 0x000000010400780c */ /* 0x000fe20003f24270 */
[----:B------:R-:W-:Y:S01]  /*5e10*/  UIADD3 UR58, UR10, 0x40, URZ ;  /* 0x000000400a3a7890 */ /* 0x000fe2000fffe03f */
[----:B------:R-:W-:Y:S01]  /*5e20*/  R2UR UR18, R14 ;  /* 0x000000000e1272ca */ /* 0x000fe200000e0000 */
[----:B------:R-:W-:Y:S01]  /*5e30*/  UIADD3 UR50, UR10, 0x80, URZ ;  /* 0x000000800a327890 */ /* 0x000fe2000fffe03f */
[----:B------:R-:W-:Y:S01]  /*5e40*/  VIADD R7, R7, 0x1 ;  /* 0x0000000107077836 */ /* 0x000fe20000000000 */
[----:B------:R-:W-:Y:S01]  /*5e50*/  UIADD3 UR8, UR40, 0x100, URZ ;  /* 0x0000010028087890 */ /* 0x000fe2000fffe03f */
[----:B------:R-:W-:Y:S01]  /*5e60*/  VIADD R24, R24, 0x100 ;  /* 0x0000010018187836 */ /* 0x000fe20000000000 */
[----:B------:R-:W-:-:S02]  /*5e70*/  UIADD3 UR56, UR40, 0x4100, URZ ;  /* 0x0000410028387890 */ /* 0x000fc4000fffe03f */
[----:B------:R-:W-:Y:S01]  /*5e80*/  UIADD3 UR48, UR40, 0x8100, URZ ;  /* 0x0000810028307890 */ /* 0x000fe2000fffe03f */
[----:B------:R-:W-:Y:S01]  /*5e90*/  ISETP.NE.AND P0, PT, R7, 0x2, PT ;  /* 0x000000020700780c */ /* 0x000fe20003f05270 */
[----:B------:R-:W-:Y:S02]  /*5ea0*/  UIADD3 UR42, UR10, 0xc0, URZ ;  /* 0x000000c00a2a7890 */ /* 0x000fe4000fffe03f */
[----:B------:R-:W-:Y:S01]  /*5eb0*/  UIADD3 UR40, UR40, 0xc100, URZ ;  /* 0x0000c10028287890 */ /* 0x000fe2000fffe03f */
[----:B------:R-:W-:Y:S01]  /*5ec0*/  SEL R14, RZ, 0x1, P0 ;  /* 0x00000001ff0e7807 */ /* 0x000fe20000000000 */
[----:B------:R-:W-:Y:S01]  /*5ed0*/  UMOV UR6, 0x0 ;  /* 0x0000000000067882 */ /* 0x000fe20000000000 */
[----:B------:R-:W-:Y:S01]  /*5ee0*/  UMOV UR7, 0x10000000 ;  /* 0x1000000000077882 */ /* 0x000fe20000000000 */
[----:B------:R-:W-:Y:S01]  /*5ef0*/  UIADD3.X UR5, URZ, UR15, URZ, UP1, !UPT ;  /* 0x0000000f3f057290 */ /* 0x000fe20008ffe43f */
[----:B------:R0:W-:Y:S01]  /*5f00*/  UTMALDG.3D [UR8], [UR22], desc[UR6] ;  /* 0x00000608160075b4 */ /* 0x0001e20008011000 */
[----:B------:R-:W-:Y:S01]  /*5f10*/  UIADD3 UR32, UR18, 0x20100, URZ ;  /* 0x0002010012207890 */ /* 0x000fe2000fffe03f */
[----:B------:R-:W-:Y:S01]  /*5f20*/  LOP3.LUT R5, R5, R14, RZ, 0x3c, !PT ;  /* 0x0000000e05057212 */ /* 0x000fe200078e3cff */
[----:B------:R-:W-:Y:S01]  /*5f30*/  UIADD3 UR24, UR18, 0x22100, URZ ;  /* 0x0002210012187890 */ /* 0x000fe2000fffe03f */
[----:B------:R-:W-:Y:S01]  /*5f40*/  SEL R7, R7, RZ, P0 ;  /* 0x000000ff07077207 */ /* 0x000fe20000000000 */
[----:B------:R-:W-:Y:S01]  /*5f50*/  UIADD3 UR16, UR18, 0x24100, URZ ;  /* 0x0002410012107890 */ /* 0x000fe2000fffe03f */
[----:B------:R-:W-:Y:S01]  /*5f60*/  UMOV UR57, UR9 ;  /* 0x0000000900397c82 */ /* 0x000fe20008000000 */
        /* <DEDUP_REMOVED lines=8> */
[----:B------:R1:W-:Y:S01]  /*5ff0*/  UTMALDG.3D [UR56], [UR22], desc[UR6] ;  /* 0x00000638160075b4 */ /* 0x0003e20008011000 */
[----:B------:R-:W-:Y:S01]  /*6000*/  UMOV UR30, 0x30000 ;  /* 0x00030000001e7882 */ /* 0x000fe20000000000 */
[----:B------:R-:W-:Y:S01]  /*6010*/  UMOV UR33, UR9 ;  /* 0x0000000900217c82 */ /* 0x000fe20008000000 */
[----:B------:R-:W-:Y:S01]  /*6020*/  UMOV UR34, UR10 ;  /* 0x0000000a00227c82 */ /* 0x000fe20008000000 */
[----:B------:R-:W-:Y:S01]  /*6030*/  UMOV UR36, UR12 ;  /* 0x0000000c00247c82 */ /* 0x000fe20008000000 */
[----:B------:R-:W-:Y:S01]  /*6040*/  UMOV UR25, UR9 ;  /* 0x0000000900197c82 */ /* 0x000fe20008000000 */
[----:B------:R-:W-:Y:S01]  /*6050*/  UMOV UR27, UR35 ;  /* 0x00000023001b7c82 */ /* 0x000fe20008000000 */
[----:B------:R-:W-:Y:S01]  /*6060*/  UMOV UR28, UR12 ;  /* 0x0000000c001c7c82 */ /* 0x000fe20008000000 */
[----:B0-----:R-:W-:Y:S01]  /*6070*/  UIADD3 UR8, UR18, 0x26100, URZ ;  /* 0x0002610012087890 */ /* 0x001fe2000fffe03f */
[----:B------:R1:W-:Y:S01]  /*6080*/  UTMALDG.3D [UR48], [UR22], desc[UR6] ;  /* 0x00000630160075b4 */ /* 0x0003e20008011000 */
        /* <DEDUP_REMOVED lines=8> */
[----:B------:R1:W-:Y:S01]  /*6110*/  UTMALDG.3D.MULTICAST [UR32], [UR4], UR30, desc[UR6] ;  /* 0x00000620040073b4 */ /* 0x0003e2000801181e */
[----:B------:R1:W-:Y:S01]  /*6120*/  UTMALDG.3D.MULTICAST [UR24], [UR4], UR30, desc[UR6] ;  /* 0x00000618040073b4 */ /* 0x0003e2000801181e */
[----:B------:R1:W-:Y:S01]  /*6130*/  UTMALDG.3D.MULTICAST [UR16], [UR4], UR30, desc[UR6] ;  /* 0x00000610040073b4 */ /* 0x0003e2000801181e */
[----:B------:R1:W-:Y:S02]  /*6140*/  UTMALDG.3D.MULTICAST [UR8], [UR4], UR30, desc[UR6] ;  /* 0x00000608040073b4 */ /* 0x0003e4000801181e */
[----:B-1----:R-:W-:Y:S05]  /*6150*/  @P1 BRA `(.L_x_108) ;  /* 0xfffffff800bc1947 */ /* 0x002fea000383ffff */
.L_x_105:
[----:B------:R-:W-:Y:S05]  /*6160*/  BSYNC B1 ;  /* 0x0000000000017941 */ /* 0x000fea0003800000 */
.L_x_104:
[----:B------:R-:W-:Y:S01]  /*6170*/  LOP3.LUT P1, RZ, R10, 0xff, RZ, 0xc0, !PT ;  /* 0x000000ff0aff7812 */ /* 0x000fe2000782c0ff */
[----:B------:R-:W-:Y:S01]  /*6180*/  IMAD.IADD R8, R9, 0x1, R8 ;  /* 0x0000000109087824 */ /* 0x000fe200078e0208 */
[----:B------:R-:W-:Y:S01]  /*6190*/  IADD3 R16, P2, R16, UR38, RZ ;  /* 0x0000002610107c10 */ /* 0x000fe2000ff5e0ff */
[----:B------:R-:W-:Y:S01]  /*61a0*/  ULDC.64 UR4, c[0x0][0x650] ;  /* 0x0001940000047ab9 */ /* 0x000fe20000000a00 */
[----:B------:R-:W-:Y:S01]  /*61b0*/  BSSY B1, `(.L_x_109) ;  /* 0x000006d000017945 */ /* 0x000fe20003800000 */
[----:B------:R-:W-:Y:S01]  /*61c0*/  IMAD.MOV.U32 R21, RZ, RZ, -0x1 ;  /* 0xffffffffff157424 */ /* 0x000fe200078e00ff */
[----:B------:R-:W-:Y:S01]  /*61d0*/  SHF.R.U32.HI R4, RZ, 0x1, R8 ;  /* 0x00000001ff047819 */ /* 0x000fe20000011608 */
[----:B------:R-:W-:Y:S01]  /*61e0*/  IMAD.MOV.U32 R20, RZ, RZ, -0x1 ;  /* 0xffffffffff147424 */ /* 0x000fe200078e00ff */
[----:B------:R-:W-:Y:S02]  /*61f0*/  ISETP.GT.U32.AND P0, PT, R8, 0x1, PT ;  /* 0x000000010800780c */ /* 0x000fe40003f04070 */
[----:B------:R-:W-:-:S02]  /*6200*/  LOP3.LUT R4, R4, 0x1, RZ, 0xc0, !PT ;  /* 0x0000000104047812 */ /* 0x000fc400078ec0ff */
[----:B------:R-:W-:Y:S01]  /*6210*/  ISETP.LT.U32.AND P0, PT, R9, 0x2, P0 ;  /* 0x000000020900780c */ /* 0x000fe20000701070 */
[----:B------:R-:W0:Y:S01]  /*6220*/  @P1 S2R R6, SR_CgaCtaId ;  /* 0x0000000000061919 */ /* 0x000e220000008800 */
[----:B------:R-:W-:Y:S02]  /*6230*/  @P1 MOV R5, 0x400 ;  /* 0x0000040000051802 */ /* 0x000fe40000000f00 */
[----:B------:R-:W-:Y:S02]  /*6240*/  IADD3.X R17, R17, UR37, RZ, P2, !PT ;  /* 0x0000002511117c10 */ /* 0x000fe400097fe4ff */
[----:B------:R-:W-:Y:S02]  /*6250*/  ISETP.GE.U32.AND P2, PT, R16, UR4, PT ;  /* 0x0000000410007c0c */ /* 0x000fe4000bf46070 */
[----:B------:R-:W-:Y:S02]  /*6260*/  LOP3.LUT R8, R8, 0x1, RZ, 0xc0, !PT ;  /* 0x0000000108087812 */ /* 0x000fe400078ec0ff */
[----:B------:R-:W-:-:S02]  /*6270*/  PRMT R10, RZ, 0x7610, R10 ;  /* 0x00007610ff0a7816 */ /* 0x000fc4000000000a */
[----:B0-----:R-:W-:Y:S01]  /*6280*/  @P1 LEA R5, R6, R5, 0x18 ;  /* 0x0000000506051211 */ /* 0x001fe200078ec0ff */
[----:B------:R-:W-:-:S03]  /*6290*/  IMAD.MOV.U32 R6, RZ, RZ, -0x1 ;  /* 0xffffffffff067424 */ /* 0x000fc600078e00ff */
[----:B------:R0:W-:Y:S01]  /*62a0*/  @P1 SYNCS.ARRIVE.TRANS64.A1T0 RZ, [R5+URZ+0x38], RZ ;  /* 0x000038ff05ff19a7 */ /* 0x0001e2000810003f */
[----:B------:R-:W-:Y:S02]  /*62b0*/  ISETP.NE.U32.AND P1, PT, R4, 0x1, PT ;  /* 0x000000010400780c */ /* 0x000fe40003f25070 */
[----:B------:R-:W-:Y:S02]  /*62c0*/  SEL R4, RZ, 0x1, !P0 ;  /* 0x00000001ff047807 */ /* 0x000fe40004000000 */
[----:B------:R-:W-:Y:S02]  /*62d0*/  ISETP.GE.U32.AND.EX P0, PT, R17, UR5, PT, P2 ;  /* 0x0000000511007c0c */ /* 0x000fe4000bf06120 */
[----:B------:R-:W-:-:S04]  /*62e0*/  ISETP.GT.U32.AND P1, PT, R9, 0x1, !P1 ;  /* 0x000000010900780c */ /* 0x000fc80004f24070 */
[----:B0-----:R-:W-:-:S04]  /*62f0*/  SEL R5, RZ, 0x1, !P1 ;  /* 0x00000001ff057807 */ /* 0x001fc80004800000 */
[--C-:B------:R-:W-:Y:S02]  /*6300*/  LOP3.LUT R3, R5, R3, R4.reuse, 0x96, !PT ;  /* 0x0000000305037212 */ /* 0x100fe400078e9604 */
[----:B------:R-:W-:Y:S01]  /*6310*/  PRMT R4, RZ, 0x7610, R4 ;  /* 0x00007610ff047816 */ /* 0x000fe20000000004 */
[----:B------:R-:W-:Y:S06]  /*6320*/  @P0 BRA `(.L_x_110) ;  /* 0x0000000400540947 */ /* 0x000fec0003800000 */
[----:B------:R-:W0:Y:S01]  /*6330*/  S2R R15, SR_CTAID.X ;  /* 0x00000000000f7919 */ /* 0x000e220000002500 */
[----:B------:R-:W-:Y:S01]  /*6340*/  ULDC.64 UR4, c[0x0][0x628] ;  /* 0x00018a0000047ab9 */ /* 0x000fe20000000a00 */
[----:B------:R-:W-:Y:S01]  /*6350*/  ULDC UR7, c[0x0][0x630] ;  /* 0x00018c0000077ab9 */ /* 0x000fe20000000800 */
[----:B------:R-:W-:Y:S01]  /*6360*/  ISETP.NE.U32.AND P0, PT, RZ, UR4, PT ;  /* 0x00000004ff007c0c */ /* 0x000fe2000bf05070 */
[----:B------:R-:W1:Y:S01]  /*6370*/  S2R R20, SR_CTAID.Y ;  /* 0x0000000000147919 */ /* 0x000e620000002600 */
[----:B------:R-:W-:Y:S01]  /*6380*/  ULDC UR8, c[0x0][0x150] ;  /* 0x0000540000087ab9 */ /* 0x000fe20000000800 */
[----:B------:R-:W-:Y:S01]  /*6390*/  IMAD.MOV.U32 R4, RZ, RZ, R16 ;  /* 0x000000ffff047224 */ /* 0x000fe200078e0010 */
[----:B------:R-:W-:Y:S01]  /*63a0*/  ISETP.NE.AND.EX P0, PT, RZ, UR5, PT, P0 ;  /* 0x00000005ff007c0c */ /* 0x000fe2000bf05300 */
[----:B------:R-:W-:Y:S01]  /*63b0*/  IMAD.MOV.U32 R5, RZ, RZ, R17 ;  /* 0x000000ffff057224 */ /* 0x000fe200078e0011 */
[----:B0-----:R-:W-:-:S11]  /*63c0*/  I2FP.F32.U32 R22, R15 ;  /* 0x0000000f00167245 */ /* 0x001fd60000201000 */
[----:B------:R-:W-:Y:S05]  /*63d0*/  @!P0 BRA `(.L_x_111) ;  /* 0x0000000000288947 */ /* 0x000fea0003800000 */
[----:B------:R-:W-:Y:S02]  /*63e0*/  ULDC UR6, c[0x0][0x634] ;  /* 0x00018d0000067ab9 */ /* 0x000fe40000000800 */
[----:B------:R-:W-:-:S05]  /*63f0*/  IADD3 R5, P0, R16, UR6, RZ ;  /* 0x0000000610057c10 */ /* 0x000fca000ff1e0ff */
[----:B------:R-:W-:-:S04]  /*6400*/  IMAD.X R21, RZ, RZ, R17, P0 ;  /* 0x000000ffff157224 */ /* 0x000fc800000e0611 */
[----:B------:R-:W-:-:S04]  /*6410*/  IMAD.WIDE.U32 R6, R21, UR4, RZ ;  /* 0x0000000415067c25 */ /* 0x000fc8000f8e00ff */
[----:B------:R-:W-:-:S04]  /*6420*/  IMAD.WIDE.U32 R6, P0, R5, UR5, R6 ;  /* 0x0000000505067c25 */ /* 0x000fc8000f800006 */
[----:B------:R-:W-:-:S04]  /*6430*/  IMAD.WIDE.U32 R4, R5, UR4, RZ ;  /* 0x0000000405047c25 */ /* 0x000fc8000f8e00ff */
[----:B------:R-:W-:Y:S01]  /*6440*/  IMAD.MOV.U32 R4, RZ, RZ, R7 ;  /* 0x000000ffff047224 */ /* 0x000fe200078e0007 */
[----:B------:R-:W-:Y:S01]  /*6450*/  IADD3 RZ, P1, R5, R6, RZ ;  /* 0x0000000605ff7210 */ /* 0x000fe20007f3e0ff */
[----:B------:R-:W-:-:S04]  /*6460*/  IMAD.X R5, RZ, RZ, RZ, P0 ;  /* 0x000000ffff057224 */ /* 0x000fc800000e06ff */
[----:B------:R-:W-:-:S08]  /*6470*/  IMAD.WIDE.U32.X R4, R21, UR5, R4, P1 ;  /* 0x0000000515047c25 */ /* 0x000fd000088e0404 */
.L_x_111:
[--C-:B------:R-:W-:Y:S01]  /*6480*/  SHF.R.U64 R14, R4, UR7, R5.reuse ;  /* 0x00000007040e7c19 */ /* 0x100fe20008001205 */
[----:B------:R-:W-:Y:S01]  /*6490*/  FMUL R22, R22, UR8 ;  /* 0x0000000816167c20 */ /* 0x000fe20008400000 */
[----:B------:R-:W-:Y:S01]  /*64a0*/  SHF.R.U32.HI R4, RZ, UR7, R5 ;  /* 0x00000007ff047c19 */ /* 0x000fe20008011605 */
[----:B------:R-:W0:Y:S01]  /*64b0*/  LDC R6, c[0x0][0x144] ;  /* 0x00005100ff067b82 */ /* 0x000e220000000800 */
[----:B------:R-:W-:Y:S01]  /*64c0*/  IADD3 R5, P0, RZ, -R14, RZ ;  /* 0x8000000eff057210 */ /* 0x000fe20007f1e0ff */
[----:B------:R-:W-:Y:S01]  /*64d0*/  ULDC UR6, c[0x0][0x154] ;  /* 0x0000550000067ab9 */ /* 0x000fe20000000800 */
[----:B-1----:R-:W-:Y:S01]  /*64e0*/  I2FP.F32.U32 R7, R20 ;  /* 0x0000001400077245 */ /* 0x002fe20000201000 */
[----:B------:R-:W1:Y:S01]  /*64f0*/  F2I.U32.TRUNC.NTZ R22, R22 ;  /* 0x0000001600167305 */ /* 0x000e62000020f000 */
[----:B------:R-:W-:Y:S01]  /*6500*/  ULDC.64 UR4, c[0x0][0x620] ;  /* 0x0001880000047ab9 */ /* 0x000fe20000000a00 */
[----:B------:R-:W-:Y:S01]  /*6510*/  IMAD.X R4, RZ, RZ, ~R4, P0 ;  /* 0x000000ffff047224 */ /* 0x000fe200000e0e04 */
[----:B------:R-:W-:Y:S01]  /*6520*/  ISETP.NE.AND P2, PT, R2, 0x1, PT ;  /* 0x000000010200780c */ /* 0x000fe20003f45270 */
[----:B------:R-:W-:Y:S01]  /*6530*/  FMUL R23, R7, UR6 ;  /* 0x0000000607177c20 */ /* 0x000fe20008400000 */
[----:B------:R-:W2:Y:S01]  /*6540*/  LDC R25, c[0x0][0x148] ;  /* 0x00005200ff197b82 */ /* 0x000ea20000000800 */
[----:B------:R-:W-:Y:S01]  /*6550*/  IMAD R4, R4, UR4, RZ ;  /* 0x0000000404047c24 */ /* 0x000fe2000f8e02ff */
[----:B------:R-:W-:-:S02]  /*6560*/  ULDC.64 UR6, c[0x0][0x640] ;  /* 0x0001900000067ab9 */ /* 0x000fc40000000a00 */
[----:B------:R-:W-:Y:S01]  /*6570*/  ISETP.NE.U32.AND P0, PT, RZ, UR6, PT ;  /* 0x00000006ff007c0c */ /* 0x000fe2000bf05070 */
[----:B------:R-:W3:Y:S01]  /*6580*/  F2I.U32.TRUNC.NTZ R23, R23 ;  /* 0x0000001700177305 */ /* 0x000ee2000020f000 */
[C---:B------:R-:W-:Y:S02]  /*6590*/  IMAD R7, R5.reuse, UR5, R4 ;  /* 0x0000000505077c24 */ /* 0x040fe4000f8e0204 */
[----:B------:R-:W-:Y:S01]  /*65a0*/  IMAD.WIDE.U32 R4, R5, UR4, R16 ;  /* 0x0000000405047c25 */ /* 0x000fe2000f8e0010 */
[----:B------:R-:W-:Y:S01]  /*65b0*/  ULDC UR4, c[0x0][0x618] ;  /* 0x0001860000047ab9 */ /* 0x000fe20000000800 */
[----:B------:R-:W-:Y:S02]  /*65c0*/  ISETP.NE.AND.EX P0, PT, RZ, UR7, PT, P0 ;  /* 0x00000007ff007c0c */ /* 0x000fe4000bf05300 */
[----:B------:R-:W-:Y:S02]  /*65d0*/  IMAD.IADD R5, R5, 0x1, R7 ;  /* 0x0000000105057824 */ /* 0x000fe400078e0207 */
[----:B-1----:R-:W-:-:S03]  /*65e0*/  IMAD.MOV R22, RZ, RZ, -R22 ;  /* 0x000000ffff167224 */ /* 0x002fc600078e0a16 */
[----:B------:R-:W-:Y:S01]  /*65f0*/  SHF.R.U64 R21, R4, UR4, R5 ;  /* 0x0000000404157c19 */ /* 0x000fe20008001205 */
[----:B0-----:R-:W-:Y:S01]  /*6600*/  IMAD R15, R6, R22, R15 ;  /* 0x00000016060f7224 */ /* 0x001fe200078e020f */
[----:B------:R-:W-:Y:S01]  /*6610*/  SHF.R.U32.HI R4, RZ, UR4, R5 ;  /* 0x00000004ff047c19 */ /* 0x000fe20008011605 */
[----:B------:R-:W-:Y:S01]  /*6620*/  ULDC UR4, c[0x0][0x608] ;  /* 0x0001820000047ab9 */ /* 0x000fe20000000800 */
[----:B---3--:R-:W-:Y:S02]  /*6630*/  IMAD.MOV R6, RZ, RZ, -R23 ;  /* 0x000000ffff067224 */ /* 0x008fe400078e0a17 */
[--C-:B------:R-:W-:Y:S02]  /*6640*/  SHF.R.U64 R22, R21, UR4, R4.reuse ;  /* 0x0000000415167c19 */ /* 0x100fe40008001204 */
[----:B------:R-:W-:Y:S01]  /*6650*/  SHF.R.U32.HI R5, RZ, UR4, R4 ;  /* 0x00000004ff057c19 */ /* 0x000fe20008011604 */
[----:B------:R-:W-:Y:S01]  /*6660*/  ULDC UR4, c[0x0][0x658] ;  /* 0x0001960000047ab9 */ /* 0x000fe20000000800 */
[----:B--2---:R-:W-:-:S02]  /*6670*/  @P2 IMAD R15, R25, R6, R20 ;  /* 0x00000006190f2224 */ /* 0x004fc400078e0214 */
[--C-:B------:R-:W-:Y:S02]  /*6680*/  SHF.R.U64 R20, R22, UR4, R5.reuse ;  /* 0x0000000416147c19 */ /* 0x100fe40008001205 */
[----:B------:R-:W-:-:S03]  /*6690*/  SHF.R.U32.HI R23, RZ, UR4, R5 ;  /* 0x00000004ff177c19 */ /* 0x000fc60008011605 */
[----:B------:R-:W-:Y:S02]  /*66a0*/  IMAD.MOV.U32 R6, RZ, RZ, R20 ;  /* 0x000000ffff067224 */ /* 0x000fe400078e0014 */
[----:B------:R-:W-:Y:S01]  /*66b0*/  IMAD.MOV.U32 R5, RZ, RZ, R23 ;  /* 0x000000ffff057224 */ /* 0x000fe200078e0017 */
[----:B------:R-:W-:Y:S06]  /*66c0*/  @!P0 BRA `(.L_x_112) ;  /* 0x00000000002c8947 */ /* 0x000fec0003800000 */
        /* <DEDUP_REMOVED lines=9> */
[----:B------:R-:W-:-:S04]  /*6760*/  IMAD.WIDE.U32.X R4, R23, UR7, R4, P1 ;  /* 0x0000000717047c25 */ /* 0x000fc800088e0404 */
[----:B------:R-:W-:-:S07]  /*6770*/  IMAD.MOV.U32 R6, RZ, RZ, R4 ;  /* 0x000000ffff067224 */ /* 0x000fce00078e0004 */
.L_x_112:
[----:B------:R-:W-:Y:S01]  /*6780*/  ULDC UR4, c[0x0][0x648] ;  /* 0x0001920000047ab9 */ /* 0x000fe20000000800 */
[----:B------:R-:W-:Y:S01]  /*6790*/  LOP3.LUT R4, R22, UR29, RZ, 0xc0, !PT ;  /* 0x0000001d16047c12 */ /* 0x000fe2000f8ec0ff */
[----:B------:R-:W-:Y:S01]  /*67a0*/  ULDC UR5, c[0x0][0x610] ;  /* 0x0001840000057ab9 */ /* 0x000fe20000000800 */
[----:B------:R-:W-:Y:S01]  /*67b0*/  SHF.R.U64 R5, R6, UR4, R5 ;  /* 0x0000000406057c19 */ /* 0x000fe20008001205 */
[----:B------:R-:W-:Y:S01]  /*67c0*/  ULDC UR4, c[0x0][0x638] ;  /* 0x00018e0000047ab9 */ /* 0x000fe20000000800 */
[----:B------:R-:W-:-:S03]  /*67d0*/  LOP3.LUT R21, R21, UR13, RZ, 0xc0, !PT ;  /* 0x0000000d15157c12 */ /* 0x000fc6000f8ec0ff */
[----:B------:R-:W-:Y:S02]  /*67e0*/  IMAD.MOV R7, RZ, RZ, -R5 ;  /* 0x000000ffff077224 */ /* 0x000fe400078e0a05 */
[----:B------:R-:W-:Y:S02]  /*67f0*/  IMAD R4, R5, UR21, R4 ;  /* 0x0000001505047c24 */ /* 0x000fe4000f8e0204 */
[----:B------:R-:W-:Y:S01]  /*6800*/  IMAD R20, R7, UR4, R20 ;  /* 0x0000000407147c24 */ /* 0x000fe2000f8e0214 */
[----:B------:R-:W-:Y:S01]  /*6810*/  ULDC UR4, c[0x0][0x600] ;  /* 0x0001800000047ab9 */ /* 0x000fe20000000800 */
[----:B------:R-:W-:Y:S02]  /*6820*/  IMAD R15, R4, UR5, R15 ;  /* 0x00000005040f7c24 */ /* 0x000fe4000f8e020f */
[----:B------:R-:W-:Y:S02]  /*6830*/  IMAD R6, R20, UR4, R21 ;  /* 0x0000000414067c24 */ /* 0x000fe4000f8e0215 */
[----:B------:R-:W-:-:S03]  /*6840*/  IMAD.MOV.U32 R4, RZ, RZ, 0x1 ;  /* 0x00000001ff047424 */ /* 0x000fc600078e00ff */
[----:B------:R-:W-:Y:S02]  /*6850*/  SEL R20, R6, R15, !P2 ;  /* 0x0000000f06147207 */ /* 0x000fe40005000000 */
[----:B------:R-:W-:Y:S01]  /*6860*/  SEL R21, R15, R6, !P2 ;  /* 0x000000060f157207 */ /* 0x000fe20005000000 */
[----:B------:R-:W-:-:S07]  /*6870*/  IMAD.MOV.U32 R6, RZ, RZ, R14 ;  /* 0x000000ffff067224 */ /* 0x000fce00078e000e */
.L_x_110:
[----:B------:R-:W-:Y:S05]  /*6880*/  BSYNC B1 ;  /* 0x0000000000017941 */ /* 0x000fea0003800000 */
.L_x_109:
[----:B------:R-:W-:-:S13]  /*6890*/  LOP3.LUT P0, RZ, R4, 0xff, RZ, 0xc0, !PT ;  /* 0x000000ff04ff7812 */ /* 0x000fda000780c0ff */
[----:B------:R-:W-:Y:S05]  /*68a0*/  @P0 BRA `(.L_x_113) ;  /* 0xfffffff000b40947 */ /* 0x000fea000383ffff */
[----:B------:R-:W-:Y:S05]  /*68b0*/  BSYNC B0 ;  /* 0x0000000000007941 */ /* 0x000fea0003800000 */
.L_x_102:
[----:B------:R-:W-:-:S03]  /*68c0*/  UMOV UR4, 0xffffffff ;  /* 0xffffffff00047882 */ /* 0x000fc60000000000 */
[----:B------:R-:W-:Y:S05]  /*68d0*/  BRA.DIV UR4, `(.L_x_114) ;  /* 0x0000000204cc7947 */ /* 0x000fea000b800000 */
[----:B------:R-:W-:-:S13]  /*68e0*/  ELECT P6, URZ, PT ;  /* 0x00000000003f782f */ /* 0x000fda00038c0000 */
.L_x_126:
[----:B------:R-:W-:Y:S04]  /*68f0*/  BSSY B0, `(.L_x_115) ;  /* 0x0000019000007945 */ /* 0x000fe80003800000 */
[----:B------:R-:W-:Y:S05]  /*6900*/  @!P6 BRA `(.L_x_116) ;  /* 0x00000000005ce947 */ /* 0x000fea0003800000 */
[----:B------:R-:W-:-:S04]  /*6910*/  LOP3.LUT R18, R18, 0x2, RZ, 0xfc, !PT ;  /* 0x0000000212127812 */ /* 0x000fc800078efcff */
[----:B------:R-:W-:-:S13]  /*6920*/  ISETP.NE.AND P0, PT, R18, 0x3, PT ;  /* 0x000000031200780c */ /* 0x000fda0003f05270 */
[----:B------:R-:W-:Y:S05]  /*6930*/  @!P0 BRA `(.L_x_117) ;  /* 0x0000000000048947 */ /* 0x000fea0003800000 */
[----:B------:R-:W-:Y:S01]  /*6940*/  BPT.TRAP 0x1 ;  /* 0x000000040000795c */ /* 0x000fe20000300000 */
.L_x_117:
[----:B------:R-:W0:Y:S01]  /*6950*/  S2R R5, SR_CgaCtaId ;  /* 0x0000000000057919 */ /* 0x000e220000008800 */
[----:B------:R-:W-:Y:S02]  /*6960*/  MOV R0, 0x400 ;  /* 0x0000040000007802 */ /* 0x000fe40000000f00 */
[----:B------:R-:W-:Y:S02]  /*6970*/  SHF.L.U32 R2, R3, 0x1f, RZ ;  /* 0x0000001f03027819 */ /* 0x000fe400000006ff */
[----:B0-----:R-:W-:-:S05]  /*6980*/  LEA R5, R5, R0, 0x18 ;  /* 0x0000000005057211 */ /* 0x001fca00078ec0ff */
[----:B------:R-:W-:-:S04]  /*6990*/  VIADD R5, R5, 0x10 ;  /* 0x0000001005057836 */ /* 0x000fc80000000000 */
[C---:B------:R-:W-:Y:S02]  /*69a0*/  IMAD R7, R8.reuse, 0x8, R5 ;  /* 0x0000000808077824 */ /* 0x040fe400078e0205 */
[----:B------:R-:W-:Y:S02]  /*69b0*/  VIADD R8, R8, 0x1 ;  /* 0x0000000108087836 */ /* 0x000fe40000000000 */
[----:B------:R-:W0:Y:S03]  /*69c0*/  SYNCS.PHASECHK.TRANS64.TRYWAIT P0, [R7+URZ], R2 ;  /* 0x00000002070075a7 */ /* 0x000e26000800017f */
[----:B------:R-:W-:-:S04]  /*69d0*/  ISETP.NE.AND P1, PT, R8, 0x2, PT ;  /* 0x000000020800780c */ /* 0x000fc80003f25270 */
[----:B------:R-:W-:Y:S02]  /*69e0*/  SEL R0, RZ, 0x1, P1 ;  /* 0x00000001ff007807 */ /* 0x000fe40000800000 */
[----:B------:R-:W-:Y:S02]  /*69f0*/  SEL R8, R8, RZ, P1 ;  /* 0x000000ff08087207 */ /* 0x000fe40000800000 */
[----:B------:R-:W-:Y:S01]  /*6a00*/  LOP3.LUT R0, R3, R0, RZ, 0x3c, !PT ;  /* 0x0000000003007212 */ /* 0x000fe200078e3cff */
[----:B0-----:R-:W-:Y:S06]  /*6a10*/  @!P0 BRA `(.L_x_118) ;  /* 0x00000000009c8947 */ /* 0x001fec0003800000 */
.L_x_127:
[----:B------:R-:W-:Y:S01]  /*6a20*/  IMAD R5, R8, 0x8, R5 ;  /* 0x0000000808057824 */ /* 0x000fe200078e0205 */
[----:B------:R-:W-:-:S07]  /*6a30*/  SHF.L.U32 R0, R0, 0x1f, RZ ;  /* 0x0000001f00007819 */ /* 0x000fce00000006ff */
.L_x_119:
[----:B-1----:R1:W2:Y:S02]  /*6a40*/  SYNCS.PHASECHK.TRANS64.TRYWAIT P0, [R5+URZ], R0 ;  /* 0x00000000050075a7 */ /* 0x0022a4000800017f */
[----:B--2---:R-:W-:Y:S05]  /*6a50*/  @!P0 NANOSLEEP.SYNCS 0x989680 ;  /* 0x009896800000895d */ /* 0x004fea0003900000 */
[----:B------:R-:W2:Y:S02]  /*6a60*/  @!P0 SYNCS.PHASECHK.TRANS64 P0, [R5+URZ], R0 ;  /* 0x00000000050085a7 */ /* 0x000ea4000800007f */
[----:B--2---:R-:W-:Y:S05]  /*6a70*/  @!P0 BRA `(.L_x_119) ;  /* 0xfffffffc00f08947 */ /* 0x004fea000383ffff */
.L_x_116:
[----:B------:R-:W-:Y:S05]  /*6a80*/  BSYNC B0 ;  /* 0x0000000000007941 */ /* 0x000fea0003800000 */
.L_x_115:
[----:B------:R-:W-:Y:S05]  /*6a90*/  EXIT ;  /* 0x000000000000794d */ /* 0x000fea0003800000 */
.L_x_21:
[----:B-1----:R1:W2:Y:S02]  /*6aa0*/  SYNCS.PHASECHK.TRANS64.TRYWAIT P1, [R3+URZ], R0 ;  /* 0x00000000030075a7 */ /* 0x0022a4000802017f */
[----:B--2---:R-:W-:Y:S05]  /*6ab0*/  @!P1 NANOSLEEP.SYNCS 0x989680 ;  /* 0x009896800000995d */ /* 0x004fea0003900000 */
[----:B------:R-:W2:Y:S02]  /*6ac0*/  @!P1 SYNCS.PHASECHK.TRANS64 P1, [R3+URZ], R0 ;  /* 0x00000000030095a7 */ /* 0x000ea4000802007f */
[----:B--2---:R-:W-:Y:S05]  /*6ad0*/  @!P1 BRA `(.L_x_21) ;  /* 0xfffffffc00f09947 */ /* 0x004fea000383ffff */
[----:B------:R-:W-:Y:S05]  /*6ae0*/  BRA `(.L_x_20) ;  /* 0xffffffac00207947 */ /* 0x000fea000383ffff */
.L_x_26:
[----:B-1----:R1:W2:Y:S02]  /*6af0*/  SYNCS.PHASECHK.TRANS64.TRYWAIT P1, [R5+URZ], R4 ;  /* 0x00000004050075a7 */ /* 0x0022a4000802017f */
[----:B--2---:R-:W-:Y:S05]  /*6b00*/  @!P1 NANOSLEEP.SYNCS 0x989680 ;  /* 0x009896800000995d */ /* 0x004fea0003900000 */
[----:B------:R-:W2:Y:S02]  /*6b10*/  @!P1 SYNCS.PHASECHK.TRANS64 P1, [R5+URZ], R4 ;  /* 0x00000004050095a7 */ /* 0x000ea4000802007f */
[----:B--2---:R-:W-:Y:S05]  /*6b20*/  @!P1 BRA `(.L_x_26) ;  /* 0xfffffffc00f09947 */ /* 0x004fea000383ffff */
[----:B------:R-:W-:Y:S05]  /*6b30*/  BRA `(.L_x_25) ;  /* 0xffffffb400487947 */ /* 0x000fea000383ffff */
.L_x_103:
[----:B------:R-:W-:Y:S01]  /*6b40*/  BSSY B1, `(.L_x_120) ;  /* 0x0000006000017945 */ /* 0x000fe20003800000 */
[----:B------:R-:W-:-:S07]  /*6b50*/  IMAD.MOV.U32 R15, RZ, RZ, -0x1 ;  /* 0xffffffffff0f7424 */ /* 0x000fce00078e00ff */
[----:B------:R-:W-:Y:S05]  /*6b60*/  WARPSYNC.COLLECTIVE R15, `(.L_x_121) ;  /* 0x000000000f0c7348 */ /* 0x000fea0003c00000 */
[----:B------:R-:W-:Y:S02]  /*6b70*/  ELECT P6, UR62, PT ;  /* 0x00000000003e782f */ /* 0x000fe400038c0000 */
[----:B------:R-:W-:Y:S01]  /*6b80*/  MOV R14, UR62 ;  /* 0x0000003e000e7c02 */ /* 0x000fe20008000f00 */
[----:B------:R-:W-:Y:S10]  /*6b90*/  ENDCOLLECTIVE ;  /* 0x000000000000791b */ /* 0x000ff40003800000 */
.L_x_121:
[----:B------:R-:W-:Y:S05]  /*6ba0*/  BSYNC B1 ;  /* 0x0000000000017941 */ /* 0x000fea0003800000 */
.L_x_120:
[----:B------:R-:W-:Y:S05]  /*6bb0*/  BRA `(.L_x_122) ;  /* 0xffffffec00fc7947 */ /* 0x000fea000383ffff */
.L_x_106:
[----:B-1----:R1:W2:Y:S02]  /*6bc0*/  SYNCS.PHASECHK.TRANS64.TRYWAIT P0, [R23+URZ+0x10], R14 ;  /* 0x0000100e170075a7 */ /* 0x0022a4000800017f */
[----:B--2---:R-:W-:Y:S05]  /*6bd0*/  @!P0 NANOSLEEP.SYNCS 0x989680 ;  /* 0x009896800000895d */ /* 0x004fea0003900000 */
[----:B------:R-:W2:Y:S02]  /*6be0*/  @!P0 SYNCS.PHASECHK.TRANS64 P0, [R23+URZ+0x10], R14 ;  /* 0x0000100e170085a7 */ /* 0x000ea4000800007f */
[----:B--2---:R-:W-:Y:S05]  /*6bf0*/  @!P0 BRA `(.L_x_106) ;  /* 0xfffffffc00f08947 */ /* 0x004fea000383ffff */
[----:B------:R-:W-:Y:S05]  /*6c00*/  BRA `(.L_x_123) ;  /* 0xfffffff000347947 */ /* 0x000fea000383ffff */
.L_x_114:
[----:B------:R-:W-:Y:S01]  /*6c10*/  BSSY B0, `(.L_x_124) ;  /* 0x0000006000007945 */ /* 0x000fe20003800000 */
[----:B------:R-:W-:-:S07]  /*6c20*/  IMAD.MOV.U32 R15, RZ, RZ, -0x1 ;  /* 0xffffffffff0f7424 */ /* 0x000fce00078e00ff */
[----:B------:R-:W-:Y:S05]  /*6c30*/  WARPSYNC.COLLECTIVE R15, `(.L_x_125) ;  /* 0x000000000f0c7348 */ /* 0x000fea0003c00000 */
[----:B------:R-:W-:Y:S02]  /*6c40*/  ELECT P6, UR62, PT ;  /* 0x00000000003e782f */ /* 0x000fe400038c0000 */
[----:B------:R-:W-:Y:S01]  /*6c50*/  MOV R14, UR62 ;  /* 0x0000003e000e7c02 */ /* 0x000fe20008000f00 */
[----:B------:R-:W-:Y:S10]  /*6c60*/  ENDCOLLECTIVE ;  /* 0x000000000000791b */ /* 0x000ff40003800000 */
.L_x_125:
[----:B------:R-:W-:Y:S05]  /*6c70*/  BSYNC B0 ;  /* 0x0000000000007941 */ /* 0x000fea0003800000 */
.L_x_124:
[----:B------:R-:W-:Y:S05]  /*6c80*/  BRA `(.L_x_126) ;  /* 0xfffffffc00187947 */ /* 0x000fea000383ffff */
.L_x_118:
[----:B0-----:R0:W1:Y:S02]  /*6c90*/  SYNCS.PHASECHK.TRANS64.TRYWAIT P0, [R7+URZ], R2 ;  /* 0x00000002070075a7 */ /* 0x001064000800017f */
[----:B-1----:R-:W-:Y:S05]  /*6ca0*/  @!P0 NANOSLEEP.SYNCS 0x989680 ;  /* 0x009896800000895d */ /* 0x002fea0003900000 */
[----:B------:R-:W1:Y:S02]  /*6cb0*/  @!P0 SYNCS.PHASECHK.TRANS64 P0, [R7+URZ], R2 ;  /* 0x00000002070085a7 */ /* 0x000e64000800007f */
[----:B-1----:R-:W-:Y:S05]  /*6cc0*/  @!P0 BRA `(.L_x_118) ;  /* 0xfffffffc00f08947 */ /* 0x002fea000383ffff */
[----:B------:R-:W-:Y:S05]  /*6cd0*/  BRA `(.L_x_127) ;  /* 0xfffffffc00507947 */ /* 0x000fea000383ffff */
.L_x_128:
[----:B------:R-:W-:-:S00]  /*6ce0*/  BRA `(.L_x_128) ;  /* 0xfffffffc00fc7947 */ /* 0x000fc0000383ffff */
[----:B------:R-:W-:-:S00]  /*6cf0*/  NOP ;  /* 0x0000000000007918 */ /* 0x000fc00000000000 */
        /* <DEDUP_REMOVED lines=8> */
.L_x_129:


//--------------------- .nv.global.init           --------------------------
	.section	.nv.global.init,"aw",@progbits
.nv.global.init:
	.type		$str$22,@object
	.size		$str$22,($str$23 - $str$22)
$str$22:
        /*0000*/ 	.byte	0x6b, 0x5f, 0x74, 0x69, 0x6c, 0x65, 0x5f, 0x63, 0x6f, 0x75, 0x6e, 0x74, 0x20, 0x3e, 0x3d, 0x20
        /*0010*/ 	.byte	0x31, 0x00
	.type		$str$23,@object
	.size		$str$23,(__unnamed_1 - $str$23)
$str$23:
        /*0012*/ 	.byte	0x2f, 0x74, 0x6d, 0x70, 0x2f, 0x63, 0x75, 0x74, 0x6c, 0x61, 0x73, 0x73, 0x5f, 0x73, 0x77, 0x65
        /*0022*/ 	.byte	0x65, 0x70, 0x5f, 0x73, 0x72, 0x63, 0x2f, 0x69, 0x6e, 0x63, 0x6c, 0x75, 0x64, 0x65, 0x2f, 0x63
        /*0032*/ 	.byte	0x75, 0x74, 0x6c, 0x61, 0x73, 0x73, 0x2f, 0x67, 0x65, 0x6d, 0x6d, 0x2f, 0x63, 0x6f, 0x6c, 0x6c
        /*0042*/ 	.byte	0x65, 0x63, 0x74, 0x69, 0x76, 0x65, 0x2f, 0x73, 0x6d, 0x39, 0x30, 0x5f, 0x6d, 0x6d, 0x61, 0x5f
        /*0052*/ 	.byte	0x74, 0x6d, 0x61, 0x5f, 0x67, 0x6d, 0x6d, 0x61, 0x5f, 0x73, 0x73, 0x5f, 0x77, 0x61, 0x72, 0x70
        /*0062*/ 	.byte	0x73, 0x70, 0x65, 0x63, 0x69, 0x61, 0x6c, 0x69, 0x7a, 0x65, 0x64, 0x2e, 0x68, 0x70, 0x70, 0x00
	.type		__unnamed_1,@object
	.size		__unnamed_1,(.L_0 - __unnamed_1)
__unnamed_1:
        /*0072*/ 	.byte	0x76, 0x6f, 0x69, 0x64, 0x20, 0x63, 0x75, 0x74, 0x6c, 0x61, 0x73, 0x73, 0x3a, 0x3a, 0x67, 0x65
        /* <DEDUP_REMOVED lines=180> */
        /*0bc2*/ 	.byte	0x79, 0x5d, 0x00
.L_0:


//--------------------- .nv.shared._ZN7cutlass13device_kernelINS_4gemm6kernel13GemmUniversalIN4cute5tupleIJiiiiEEENS1_10collective13CollectiveMmaINS1_34MainloopSm90TmaGmmaWarpSpecializedILi2ENS5_IJNS4_1CILi2EEENSA_ILi1EEESC_EEENS1_35KernelTmaWarpSpecializedCooperativeEEENS5_IJNSA_ILi128EEENSA_ILi64EEENSA_ILi256EEEEEENS_6half_tENS5_IJlSC_lEEESK_SL_NS4_8TiledMMAINS4_8MMA_AtomIJNS4_4SM904GMMA25MMA_64x64x16_F32F16F16_SSILNSP_5MajorE0ELSR_0ELNSP_7ScaleInE1ELSS_1EEEEEENS4_6LayoutISD_NS5_IJSC_NSA_ILi0EEESW_EEEEENS5_IJNS4_10UnderscoreESZ_SZ_EEEEENS4_13SM90_TMA_LOADENS4_14ComposedLayoutINS4_7SwizzleILi3ELi4ELi3EEENS4_18smem_ptr_flag_bitsILi16EEENSV_INS5_IJNSA_ILi8EEESH_EEENS5_IJSH_SC_EEEEEEEvNS4_8identityENS4_23SM90_TMA_LOAD_MULTICASTES1C_vS1D_EENS_8epilogue10collective6detail29Sm90TmaWarpSpecializedAdapterINS1H_15DefaultEpilogueISK_SL_SL_NS1G_6thread17LinearCombinationISK_Li1EffLNS1L_9ScaleType4KindE0ELNS_15FloatRoundStyleE2ESK_EENS1_15EpilogueDefaultEEEEEvvEEEEvNT_6ParamsE --------------------------
	.section	.nv.shared._ZN7cutlass13device_kernelINS_4gemm6kernel13GemmUniversalIN4cute5tupleIJiiiiEEENS1_10collective13CollectiveMmaINS1_34MainloopSm90TmaGmmaWarpSpecializedILi2ENS5_IJNS4_1CILi2EEENSA_ILi1EEESC_EEENS1_35KernelTmaWarpSpecializedCooperativeEEENS5_IJNSA_ILi128EEENSA_ILi64EEENSA_ILi256EEEEEENS_6half_tENS5_IJlSC_lEEESK_SL_NS4_8TiledMMAINS4_8MMA_AtomIJNS4_4SM904GMMA25MMA_64x64x16_F32F16F16_SSILNSP_5MajorE0ELSR_0ELNSP_7ScaleInE1ELSS_1EEEEEENS4_6LayoutISD_NS5_IJSC_NSA_ILi0EEESW_EEEEENS5_IJNS4_10UnderscoreESZ_SZ_EEEEENS4_13SM90_TMA_LOADENS4_14ComposedLayoutINS4_7SwizzleILi3ELi4ELi3EEENS4_18smem_ptr_flag_bitsILi16EEENSV_INS5_IJNSA_ILi8EEESH_EEENS5_IJSH_SC_EEEEEEEvNS4_8identityENS4_23SM90_TMA_LOAD_MULTICASTES1C_vS1D_EENS_8epilogue10collective6detail29Sm90TmaWarpSpecializedAdapterINS1H_15DefaultEpilogueISK_SL_SL_NS1G_6thread17LinearCombinationISK_Li1EffLNS1L_9ScaleType4KindE0ELNS_15FloatRoundStyleE2ESK_EENS1_15EpilogueDefaultEEEEEvvEEEEvNT_6ParamsE,"aw",@nobits
	.sectionflags	@""
	.align	16
	.zero		1024


//--------------------- .nv.shared.reserved.0     --------------------------
	.section	.nv.shared.reserved.0,"aw",@nobits
	.weak		__nv_reservedSMEM_offset_0_alias
	.size		__nv_reservedSMEM_offset_0_alias, 0, 0
	.other		__nv_reservedSMEM_offset_0_alias,@"STO_CUDA_RESERVED_SHARED STV_DEFAULT"
__nv_reservedSMEM_offset_0_alias:
	.zero		0


//--------------------- .nv.global                --------------------------
	.section	.nv.global,"aw",@nobits
.nv.global:
	.type		_ZN39_INTERNAL_d875f0c2_4_k_cu_5645fea0_82834cute1_E,@object
	.size		_ZN39_INTERNAL_d875f0c2_4_k_cu_5645fea0_82834cute1_E,(_ZN39_INTERNAL_d875f0c2_4_k_cu_5645fea0_82834cuda3std3__45__cpo6cbeginE - _ZN39_INTERNAL_d875f0c2_4_k_cu_5645fea0_82834cute1_E)
_ZN39_INTERNAL_d875f0c2_4_k_cu_5645fea0_82834cute1_E:
	.zero		1
	.type		_ZN39_INTERNAL_d875f0c2_4_k_cu_5645fea0_82834cuda3std3__45__cpo6cbeginE,@object
	.size		_ZN39_INTERNAL_d875f0c2_4_k_cu_5645fea0_82834cuda3std3__45__cpo6cbeginE,(_ZN39_INTERNAL_d875f0c2_4_k_cu_5645fea0_82834cuda3std3__48in_placeE - _ZN39_INTERNAL_d875f0c2_4_k_cu_5645fea0_82834cuda3std3__45__cpo6cbeginE)
_ZN39_INTERNAL_d875f0c2_4_k_cu_5645fea0_82834cuda3std3__45__cpo6cbeginE:
	.zero		1
	.type		_ZN39_INTERNAL_d875f0c2_4_k_cu_5645fea0_82834cuda3std3__48in_placeE,@object
	.size		_ZN39_INTERNAL_d875f0c2_4_k_cu_5645fea0_82834cuda3std3__48in_placeE,(_ZN39_INTERNAL_d875f0c2_4_k_cu_5645fea0_82834cuda3std6ranges3__45__cpo9iter_moveE - _ZN39_INTERNAL_d875f0c2_4_k_cu_5645fea0_82834cuda3std3__48in_placeE)
_ZN39_INTERNAL_d875f0c2_4_k_cu_5645fea0_82834cuda3std3__48in_placeE:
	.zero		1
	.type		_ZN39_INTERNAL_d875f0c2_4_k_cu_5645fea0_82834cuda3std6ranges3__45__cpo9iter_moveE,@object
	.size		_ZN39_INTERNAL_d875f0c2_4_k_cu_5645fea0_82834cuda3std6ranges3__45__cpo9iter_moveE,(_ZN39_INTERNAL_d875f0c2_4_k_cu_5645fea0_82834cuda3std3__45__cpo5beginE - _ZN39_INTERNAL_d875f0c2_4_k_cu_5645fea0_82834cuda3std6ranges3__45__cpo9iter_moveE)
_ZN39_INTERNAL_d875f0c2_4_k_cu_5645fea0_82834cuda3std6ranges3__45__cpo9iter_moveE:
	.zero		1
	.type		_ZN39_INTERNAL_d875f0c2_4_k_cu_5645fea0_82834cuda3std3__45__cpo5beginE,@object
	.size		_ZN39_INTERNAL_d875f0c2_4_k_cu_5645fea0_82834cuda3std3__45__cpo5beginE,(_ZN39_INTERNAL_d875f0c2_4_k_cu_5645fea0_82834cuda3std3__441_GLOBAL__N__d875f0c2_4_k_cu_5645fea0_82836ignoreE - _ZN39_INTERNAL_d875f0c2_4_k_cu_5645fea0_82834cuda3std3__45__cpo5beginE)
_ZN39_INTERNAL_d875f0c2_4_k_cu_5645fea0_82834cuda3std3__45__cpo5beginE:
	.zero		1
	.type		_ZN39_INTERNAL_d875f0c2_4_k_cu_5645fea0_82834cuda3std3__441_GLOBAL__N__d875f0c2_4_k_cu_5645fea0_82836ignoreE,@object
	.size		_ZN39_INTERNAL_d875f0c2_4_k_cu_5645fea0_82834cuda3std3__441_GLOBAL__N__d875f0c2_4_k_cu_5645fea0_82836ignoreE,(_ZN39_INTERNAL_d875f0c2_4_k_cu_5645fea0_82834cute7productE - _ZN39_INTERNAL_d875f0c2_4_k_cu_5645fea0_82834cuda3std3__441_GLOBAL__N__d875f0c2_4_k_cu_5645fea0_82836ignoreE)
_ZN39_INTERNAL_d875f0c2_4_k_cu_5645fea0_82834cuda3std3__441_GLOBAL__N__d875f0c2_4_k_cu_5645fea0_82836ignoreE:
	.zero		1
	.type		_ZN39_INTERNAL_d875f0c2_4_k_cu_5645fea0_82834cute7productE,@object
	.size		_ZN39_INTERNAL_d875f0c2_4_k_cu_5645fea0_82834cute7productE,(_ZN39_INTERNAL_d875f0c2_4_k_cu_5645fea0_82834cuda3std3__45__cpo3endE - _ZN39_INTERNAL_d875f0c2_4_k_cu_5645fea0_82834cute7productE)
_ZN39_INTERNAL_d875f0c2_4_k_cu_5645fea0_82834cute7productE:
	.zero		1
	.type		_ZN39_INTERNAL_d875f0c2_4_k_cu_5645fea0_82834cuda3std3__45__cpo3endE,@object
	.size		_ZN39_INTERNAL_d875f0c2_4_k_cu_5645fea0_82834cuda3std3__45__cpo3endE,(_ZN39_INTERNAL_d875f0c2_4_k_cu_5645fea0_82834cuda3std3__419piecewise_constructE - _ZN39_INTERNAL_d875f0c2_4_k_cu_5645fea0_82834cuda3std3__45__cpo3endE)
_ZN39_INTERNAL_d875f0c2_4_k_cu_5645fea0_82834cuda3std3__45__cpo3endE:
	.zero		1
	.type		_ZN39_INTERNAL_d875f0c2_4_k_cu_5645fea0_82834cuda3std3__419piecewise_constructE,@object
	.size		_ZN39_INTERNAL_d875f0c2_4_k_cu_5645fea0_82834cuda3std3__419piecewise_constructE,(_ZN39_INTERNAL_d875f0c2_4_k_cu_5645fea0_82834cuda3std3__45__cpo4cendE - _ZN39_INTERNAL_d875f0c2_4_k_cu_5645fea0_82834cuda3std3__419piecewise_constructE)
_ZN39_INTERNAL_d875f0c2_4_k_cu_5645fea0_82834cuda3std3__419piecewise_constructE:
	.zero		1
	.type		_ZN39_INTERNAL_d875f0c2_4_k_cu_5645fea0_82834cuda3std3__45__cpo4cendE,@object
	.size		_ZN39_INTERNAL_d875f0c2_4_k_cu_5645fea0_82834cuda3std3__45__cpo4cendE,(_ZN39_INTERNAL_d875f0c2_4_k_cu_5645fea0_82834cuda3std6ranges3__45__cpo4swapE - _ZN39_INTERNAL_d875f0c2_4_k_cu_5645fea0_82834cuda3std3__45__cpo4cendE)
_ZN39_INTERNAL_d875f0c2_4_k_cu_5645fea0_82834cuda3std3__45__cpo4cendE:
	.zero		1
	.type		_ZN39_INTERNAL_d875f0c2_4_k_cu_5645fea0_82834cuda3std6ranges3__45__cpo4swapE,@object
	.size		_ZN39_INTERNAL_d875f0c2_4_k_cu_5645fea0_82834cuda3std6ranges3__45__cpo4swapE,(.L_8 - _ZN39_INTERNAL_d875f0c2_4_k_cu_5645fea0_82834cuda3std6ranges3__45__cpo4swapE)
_ZN39_INTERNAL_d875f0c2_4_k_cu_5645fea0_82834cuda3std6ranges3__45__cpo4swapE:
	.zero		1
.L_8:


//--------------------- .nv.constant0._ZN7cutlass13device_kernelINS_4gemm6kernel13GemmUniversalIN4cute5tupleIJiiiiEEENS1_10collective13CollectiveMmaINS1_34MainloopSm90TmaGmmaWarpSpecializedILi2ENS5_IJNS4_1CILi2EEENSA_ILi1EEESC_EEENS1_35KernelTmaWarpSpecializedCooperativeEEENS5_IJNSA_ILi128EEENSA_ILi64EEENSA_ILi256EEEEEENS_6half_tENS5_IJlSC_lEEESK_SL_NS4_8TiledMMAINS4_8MMA_AtomIJNS4_4SM904GMMA25MMA_64x64x16_F32F16F16_SSILNSP_5MajorE0ELSR_0ELNSP_7ScaleInE1ELSS_1EEEEEENS4_6LayoutISD_NS5_IJSC_NSA_ILi0EEESW_EEEEENS5_IJNS4_10UnderscoreESZ_SZ_EEEEENS4_13SM90_TMA_LOADENS4_14ComposedLayoutINS4_7SwizzleILi3ELi4ELi3EEENS4_18smem_ptr_flag_bitsILi16EEENSV_INS5_IJNSA_ILi8EEESH_EEENS5_IJSH_SC_EEEEEEEvNS4_8identityENS4_23SM90_TMA_LOAD_MULTICASTES1C_vS1D_EENS_8epilogue10collective6detail29Sm90TmaWarpSpecializedAdapterINS1H_15DefaultEpilogueISK_SL_SL_NS1G_6thread17LinearCombinationISK_Li1EffLNS1L_9ScaleType4KindE0ELNS_15FloatRoundStyleE2ESK_EENS1_15EpilogueDefaultEEEEEvvEEEEvNT_6ParamsE --------------------------
	.section	.nv.constant0._ZN7cutlass13device_kernelINS_4gemm6kernel13GemmUniversalIN4cute5tupleIJiiiiEEENS1_10collective13CollectiveMmaINS1_34MainloopSm90TmaGmmaWarpSpecializedILi2ENS5_IJNS4_1CILi2EEENSA_ILi1EEESC_EEENS1_35KernelTmaWarpSpecializedCooperativeEEENS5_IJNSA_ILi128EEENSA_ILi64EEENSA_ILi256EEEEEENS_6half_tENS5_IJlSC_lEEESK_SL_NS4_8TiledMMAINS4_8MMA_AtomIJNS4_4SM904GMMA25MMA_64x64x16_F32F16F16_SSILNSP_5MajorE0ELSR_0ELNSP_7ScaleInE1ELSS_1EEEEEENS4_6LayoutISD_NS5_IJSC_NSA_ILi0EEESW_EEEEENS5_IJNS4_10UnderscoreESZ_SZ_EEEEENS4_13SM90_TMA_LOADENS4_14ComposedLayoutINS4_7SwizzleILi3ELi4ELi3EEENS4_18smem_ptr_flag_bitsILi16EEENSV_INS5_IJNSA_ILi8EEESH_EEENS5_IJSH_SC_EEEEEEEvNS4_8identityENS4_23SM90_TMA_LOAD_MULTICASTES1C_vS1D_EENS_8epilogue10collective6detail29Sm90TmaWarpSpecializedAdapterINS1H_15DefaultEpilogueISK_SL_SL_NS1G_6thread17LinearCombinationISK_Li1EffLNS1L_9ScaleType4KindE0ELNS_15FloatRoundStyleE2ESK_EENS1_15EpilogueDefaultEEEEEvvEEEEvNT_6ParamsE,"a",@progbits
	.sectionflags	@""
	.align	4
.nv.constant0._ZN7cutlass13device_kernelINS_4gemm6kernel13GemmUniversalIN4cute5tupleIJiiiiEEENS1_10collective13CollectiveMmaINS1_34MainloopSm90TmaGmmaWarpSpecializedILi2ENS5_IJNS4_1CILi2EEENSA_ILi1EEESC_EEENS1_35KernelTmaWarpSpecializedCooperativeEEENS5_IJNSA_ILi128EEENSA_ILi64EEENSA_ILi256EEEEEENS_6half_tENS5_IJlSC_lEEESK_SL_NS4_8TiledMMAINS4_8MMA_AtomIJNS4_4SM904GMMA25MMA_64x64x16_F32F16F16_SSILNSP_5MajorE0ELSR_0ELNSP_7ScaleInE1ELSS_1EEEEEENS4_6LayoutISD_NS5_IJSC_NSA_ILi0EEESW_EEEEENS5_IJNS4_10UnderscoreESZ_SZ_EEEEENS4_13SM90_TMA_LOADENS4_14ComposedLayoutINS4_7SwizzleILi3ELi4ELi3EEENS4_18smem_ptr_flag_bitsILi16EEENSV_INS5_IJNSA_ILi8EEESH_EEENS5_IJSH_SC_EEEEEEEvNS4_8identityENS4_23SM90_TMA_LOAD_MULTICASTES1C_vS1D_EENS_8epilogue10collective6detail29Sm90TmaWarpSpecializedAdapterINS1H_15DefaultEpilogueISK_SL_SL_NS1G_6thread17LinearCombinationISK_Li1EffLNS1L_9ScaleType4KindE0ELNS_15FloatRoundStyleE2ESK_EENS1_15EpilogueDefaultEEEEEvvEEEEvNT_6ParamsE:
	.zero		1664


//--------------------- SYMBOLS --------------------------

	.type		.nv.reservedSmem.offset0,@object
	.size		.nv.reservedSmem.offset0,0x4
	.type		__assertfail,@function
